//
// Generated by NVIDIA NVVM Compiler
//
// Compiler Build ID: CL-36424714
// Cuda compilation tools, release 13.0, V13.0.88
// Based on NVVM 20.0.0
//

.version 9.0
.target sm_100
.address_size 64

	// .globl	_Z5hellov
.extern .func  (.param .b32 func_retval0) vprintf
(
	.param .b64 vprintf_param_0,
	.param .b64 vprintf_param_1
)
;
.global .align 4 .b8 precalc_xorwow_matrix[102400];
.global .align 4 .b8 precalc_xorwow_offset_matrix[102400];
.global .align 4 .b8 mrg32k3aM1[2304];
.global .align 4 .b8 mrg32k3aM2[2304];
.global .align 4 .b8 mrg32k3aM1SubSeq[2016];
.global .align 4 .b8 mrg32k3aM2SubSeq[2016];
.global .align 4 .b8 mrg32k3aM1Seq[2304];
.global .align 4 .b8 mrg32k3aM2Seq[2304];
.const .align 8 .b8 __cr_lgamma_table[72];
.global .align 1 .b8 $str[36] = {72, 101, 108, 108, 111, 32, 102, 114, 111, 109, 32, 99, 117, 100, 97, 32, 98, 108, 111, 99, 107, 32, 37, 100, 32, 116, 104, 114, 101, 97, 100, 32, 37, 100, 10};
.global .align 1 .b8 $str$1[33] = {84, 104, 105, 115, 32, 105, 115, 32, 116, 104, 114, 101, 97, 100, 32, 37, 100, 32, 103, 101, 110, 101, 114, 97, 116, 105, 110, 103, 32, 37, 102, 10};

.visible .entry _Z5hellov()
{
	.local .align 8 .b8 	__local_depot0[8];
	.reg .b64 	%SP;
	.reg .b64 	%SPL;
	.reg .b32 	%r<5>;
	.reg .b64 	%rd<5>;

	mov.u64 	%SPL, __local_depot0;
	cvta.local.u64 	%SP, %SPL;
	add.u64 	%rd1, %SP, 0;
	add.u64 	%rd2, %SPL, 0;
	mov.u32 	%r1, %ctaid.x;
	mov.u32 	%r2, %tid.x;
	st.local.v2.u32 	[%rd2], {%r1, %r2};
	mov.u64 	%rd3, $str;
	cvta.global.u64 	%rd4, %rd3;
	{ // callseq 0, 0
	.param .b64 param0;
	st.param.b64 	[param0], %rd4;
	.param .b64 param1;
	st.param.b64 	[param1], %rd1;
	.param .b32 retval0;
	call.uni (retval0), 
	vprintf, 
	(
	param0, 
	param1
	);
	ld.param.b32 	%r3, [retval0];
	} // callseq 0
	ret;

}
	// .globl	_Z16set_your_elementPf
.visible .entry _Z16set_your_elementPf(
	.param .u64 .ptr .align 1 _Z16set_your_elementPf_param_0
)
{
	.local .align 16 .b8 	__local_depot1[64];
	.reg .b64 	%SP;
	.reg .b64 	%SPL;
	.reg .pred 	%p<63>;
	.reg .b32 	%r<1197>;
	.reg .b32 	%f<3>;
	.reg .b64 	%rd<32>;
	.reg .b64 	%fd<2>;

	mov.u64 	%SPL, __local_depot1;
	cvta.local.u64 	%SP, %SPL;
	ld.param.u64 	%rd10, [_Z16set_your_elementPf_param_0];
	add.u64 	%rd1, %SPL, 0;
	// begin inline asm
	mov.u64 	%rd11, %clock64;
	// end inline asm
	mov.u32 	%r1, %tid.x;
	cvt.u64.u32 	%rd2, %r1;
	cvt.u32.u64 	%r541, %rd11;
	xor.b32  	%r542, %r541, -1429050551;
	mul.lo.s32 	%r543, %r542, 1099087573;
	{ .reg .b32 tmp; mov.b64 {tmp, %r544}, %rd11; }
	xor.b32  	%r545, %r544, -136515619;
	mul.lo.s32 	%r546, %r545, -1703105765;
	add.s32 	%r547, %r543, %r546;
	add.s32 	%r2, %r547, 6615241;
	add.s32 	%r933, %r543, 123456789;
	st.local.v2.u32 	[%rd1], {%r2, %r933};
	xor.b32  	%r548, %r543, 362436069;
	add.s32 	%r549, %r546, 521288629;
	st.local.v2.u32 	[%rd1+8], {%r548, %r549};
	xor.b32  	%r550, %r546, 88675123;
	add.s32 	%r929, %r543, 5783321;
	st.local.v2.u32 	[%rd1+16], {%r550, %r929};
	setp.eq.s32 	%p1, %r1, 0;
	@%p1 bra 	$L__BB1_115;
	mov.b32 	%r916, 0;
	mov.u64 	%rd31, %rd2;
$L__BB1_2:
	mov.u64 	%rd3, %rd31;
	and.b64  	%rd4, %rd3, 3;
	setp.eq.s64 	%p2, %rd4, 0;
	@%p2 bra 	$L__BB1_114;
	mul.wide.u32 	%rd13, %r916, 3200;
	mov.u64 	%rd14, precalc_xorwow_matrix;
	add.s64 	%rd5, %rd14, %rd13;
	mov.b32 	%r929, 0;
	mov.u32 	%r930, %r929;
	mov.u32 	%r931, %r929;
	mov.u32 	%r932, %r929;
	mov.u32 	%r933, %r929;
	mov.u32 	%r922, %r929;
$L__BB1_4:
	mul.wide.u32 	%rd15, %r922, 4;
	add.s64 	%rd16, %rd1, %rd15;
	ld.local.u32 	%r14, [%rd16+4];
	shl.b32 	%r15, %r922, 5;
	mov.b32 	%r928, 0;
$L__BB1_5:
	.pragma "nounroll";
	shr.u32 	%r554, %r14, %r928;
	and.b32  	%r555, %r554, 1;
	setp.eq.b32 	%p3, %r555, 1;
	not.pred 	%p4, %p3;
	add.s32 	%r556, %r15, %r928;
	mul.lo.s32 	%r557, %r556, 5;
	mul.wide.u32 	%rd17, %r557, 4;
	add.s64 	%rd6, %rd5, %rd17;
	@%p4 bra 	$L__BB1_7;
	ld.global.u32 	%r558, [%rd6];
	xor.b32  	%r933, %r933, %r558;
	ld.global.u32 	%r559, [%rd6+4];
	xor.b32  	%r932, %r932, %r559;
	ld.global.u32 	%r560, [%rd6+8];
	xor.b32  	%r931, %r931, %r560;
	ld.global.u32 	%r561, [%rd6+12];
	xor.b32  	%r930, %r930, %r561;
	ld.global.u32 	%r562, [%rd6+16];
	xor.b32  	%r929, %r929, %r562;
$L__BB1_7:
	and.b32  	%r564, %r554, 2;
	setp.eq.s32 	%p5, %r564, 0;
	@%p5 bra 	$L__BB1_9;
	ld.global.u32 	%r565, [%rd6+20];
	xor.b32  	%r933, %r933, %r565;
	ld.global.u32 	%r566, [%rd6+24];
	xor.b32  	%r932, %r932, %r566;
	ld.global.u32 	%r567, [%rd6+28];
	xor.b32  	%r931, %r931, %r567;
	ld.global.u32 	%r568, [%rd6+32];
	xor.b32  	%r930, %r930, %r568;
	ld.global.u32 	%r569, [%rd6+36];
	xor.b32  	%r929, %r929, %r569;
$L__BB1_9:
	and.b32  	%r571, %r554, 4;
	setp.eq.s32 	%p6, %r571, 0;
	@%p6 bra 	$L__BB1_11;
	ld.global.u32 	%r572, [%rd6+40];
	xor.b32  	%r933, %r933, %r572;
	ld.global.u32 	%r573, [%rd6+44];
	xor.b32  	%r932, %r932, %r573;
	ld.global.u32 	%r574, [%rd6+48];
	xor.b32  	%r931, %r931, %r574;
	ld.global.u32 	%r575, [%rd6+52];
	xor.b32  	%r930, %r930, %r575;
	ld.global.u32 	%r576, [%rd6+56];
	xor.b32  	%r929, %r929, %r576;
$L__BB1_11:
	and.b32  	%r578, %r554, 8;
	setp.eq.s32 	%p7, %r578, 0;
	@%p7 bra 	$L__BB1_13;
	ld.global.u32 	%r579, [%rd6+60];
	xor.b32  	%r933, %r933, %r579;
	ld.global.u32 	%r580, [%rd6+64];
	xor.b32  	%r932, %r932, %r580;
	ld.global.u32 	%r581, [%rd6+68];
	xor.b32  	%r931, %r931, %r581;
	ld.global.u32 	%r582, [%rd6+72];
	xor.b32  	%r930, %r930, %r582;
	ld.global.u32 	%r583, [%rd6+76];
	xor.b32  	%r929, %r929, %r583;
$L__BB1_13:
	and.b32  	%r585, %r554, 16;
	setp.eq.s32 	%p8, %r585, 0;
	@%p8 bra 	$L__BB1_15;
	ld.global.u32 	%r586, [%rd6+80];
	xor.b32  	%r933, %r933, %r586;
	ld.global.u32 	%r587, [%rd6+84];
	xor.b32  	%r932, %r932, %r587;
	ld.global.u32 	%r588, [%rd6+88];
	xor.b32  	%r931, %r931, %r588;
	ld.global.u32 	%r589, [%rd6+92];
	xor.b32  	%r930, %r930, %r589;
	ld.global.u32 	%r590, [%rd6+96];
	xor.b32  	%r929, %r929, %r590;
$L__BB1_15:
	and.b32  	%r592, %r554, 32;
	setp.eq.s32 	%p9, %r592, 0;
	@%p9 bra 	$L__BB1_17;
	ld.global.u32 	%r593, [%rd6+100];
	xor.b32  	%r933, %r933, %r593;
	ld.global.u32 	%r594, [%rd6+104];
	xor.b32  	%r932, %r932, %r594;
	ld.global.u32 	%r595, [%rd6+108];
	xor.b32  	%r931, %r931, %r595;
	ld.global.u32 	%r596, [%rd6+112];
	xor.b32  	%r930, %r930, %r596;
	ld.global.u32 	%r597, [%rd6+116];
	xor.b32  	%r929, %r929, %r597;
$L__BB1_17:
	and.b32  	%r599, %r554, 64;
	setp.eq.s32 	%p10, %r599, 0;
	@%p10 bra 	$L__BB1_19;
	ld.global.u32 	%r600, [%rd6+120];
	xor.b32  	%r933, %r933, %r600;
	ld.global.u32 	%r601, [%rd6+124];
	xor.b32  	%r932, %r932, %r601;
	ld.global.u32 	%r602, [%rd6+128];
	xor.b32  	%r931, %r931, %r602;
	ld.global.u32 	%r603, [%rd6+132];
	xor.b32  	%r930, %r930, %r603;
	ld.global.u32 	%r604, [%rd6+136];
	xor.b32  	%r929, %r929, %r604;
$L__BB1_19:
	and.b32  	%r606, %r554, 128;
	setp.eq.s32 	%p11, %r606, 0;
	@%p11 bra 	$L__BB1_21;
	ld.global.u32 	%r607, [%rd6+140];
	xor.b32  	%r933, %r933, %r607;
	ld.global.u32 	%r608, [%rd6+144];
	xor.b32  	%r932, %r932, %r608;
	ld.global.u32 	%r609, [%rd6+148];
	xor.b32  	%r931, %r931, %r609;
	ld.global.u32 	%r610, [%rd6+152];
	xor.b32  	%r930, %r930, %r610;
	ld.global.u32 	%r611, [%rd6+156];
	xor.b32  	%r929, %r929, %r611;
$L__BB1_21:
	and.b32  	%r613, %r554, 256;
	setp.eq.s32 	%p12, %r613, 0;
	@%p12 bra 	$L__BB1_23;
	ld.global.u32 	%r614, [%rd6+160];
	xor.b32  	%r933, %r933, %r614;
	ld.global.u32 	%r615, [%rd6+164];
	xor.b32  	%r932, %r932, %r615;
	ld.global.u32 	%r616, [%rd6+168];
	xor.b32  	%r931, %r931, %r616;
	ld.global.u32 	%r617, [%rd6+172];
	xor.b32  	%r930, %r930, %r617;
	ld.global.u32 	%r618, [%rd6+176];
	xor.b32  	%r929, %r929, %r618;
$L__BB1_23:
	and.b32  	%r620, %r554, 512;
	setp.eq.s32 	%p13, %r620, 0;
	@%p13 bra 	$L__BB1_25;
	ld.global.u32 	%r621, [%rd6+180];
	xor.b32  	%r933, %r933, %r621;
	ld.global.u32 	%r622, [%rd6+184];
	xor.b32  	%r932, %r932, %r622;
	ld.global.u32 	%r623, [%rd6+188];
	xor.b32  	%r931, %r931, %r623;
	ld.global.u32 	%r624, [%rd6+192];
	xor.b32  	%r930, %r930, %r624;
	ld.global.u32 	%r625, [%rd6+196];
	xor.b32  	%r929, %r929, %r625;
$L__BB1_25:
	and.b32  	%r627, %r554, 1024;
	setp.eq.s32 	%p14, %r627, 0;
	@%p14 bra 	$L__BB1_27;
	ld.global.u32 	%r628, [%rd6+200];
	xor.b32  	%r933, %r933, %r628;
	ld.global.u32 	%r629, [%rd6+204];
	xor.b32  	%r932, %r932, %r629;
	ld.global.u32 	%r630, [%rd6+208];
	xor.b32  	%r931, %r931, %r630;
	ld.global.u32 	%r631, [%rd6+212];
	xor.b32  	%r930, %r930, %r631;
	ld.global.u32 	%r632, [%rd6+216];
	xor.b32  	%r929, %r929, %r632;
$L__BB1_27:
	and.b32  	%r634, %r554, 2048;
	setp.eq.s32 	%p15, %r634, 0;
	@%p15 bra 	$L__BB1_29;
	ld.global.u32 	%r635, [%rd6+220];
	xor.b32  	%r933, %r933, %r635;
	ld.global.u32 	%r636, [%rd6+224];
	xor.b32  	%r932, %r932, %r636;
	ld.global.u32 	%r637, [%rd6+228];
	xor.b32  	%r931, %r931, %r637;
	ld.global.u32 	%r638, [%rd6+232];
	xor.b32  	%r930, %r930, %r638;
	ld.global.u32 	%r639, [%rd6+236];
	xor.b32  	%r929, %r929, %r639;
$L__BB1_29:
	and.b32  	%r641, %r554, 4096;
	setp.eq.s32 	%p16, %r641, 0;
	@%p16 bra 	$L__BB1_31;
	ld.global.u32 	%r642, [%rd6+240];
	xor.b32  	%r933, %r933, %r642;
	ld.global.u32 	%r643, [%rd6+244];
	xor.b32  	%r932, %r932, %r643;
	ld.global.u32 	%r644, [%rd6+248];
	xor.b32  	%r931, %r931, %r644;
	ld.global.u32 	%r645, [%rd6+252];
	xor.b32  	%r930, %r930, %r645;
	ld.global.u32 	%r646, [%rd6+256];
	xor.b32  	%r929, %r929, %r646;
$L__BB1_31:
	and.b32  	%r648, %r554, 8192;
	setp.eq.s32 	%p17, %r648, 0;
	@%p17 bra 	$L__BB1_33;
	ld.global.u32 	%r649, [%rd6+260];
	xor.b32  	%r933, %r933, %r649;
	ld.global.u32 	%r650, [%rd6+264];
	xor.b32  	%r932, %r932, %r650;
	ld.global.u32 	%r651, [%rd6+268];
	xor.b32  	%r931, %r931, %r651;
	ld.global.u32 	%r652, [%rd6+272];
	xor.b32  	%r930, %r930, %r652;
	ld.global.u32 	%r653, [%rd6+276];
	xor.b32  	%r929, %r929, %r653;
$L__BB1_33:
	and.b32  	%r655, %r554, 16384;
	setp.eq.s32 	%p18, %r655, 0;
	@%p18 bra 	$L__BB1_35;
	ld.global.u32 	%r656, [%rd6+280];
	xor.b32  	%r933, %r933, %r656;
	ld.global.u32 	%r657, [%rd6+284];
	xor.b32  	%r932, %r932, %r657;
	ld.global.u32 	%r658, [%rd6+288];
	xor.b32  	%r931, %r931, %r658;
	ld.global.u32 	%r659, [%rd6+292];
	xor.b32  	%r930, %r930, %r659;
	ld.global.u32 	%r660, [%rd6+296];
	xor.b32  	%r929, %r929, %r660;
$L__BB1_35:
	and.b32  	%r662, %r554, 32768;
	setp.eq.s32 	%p19, %r662, 0;
	@%p19 bra 	$L__BB1_37;
	ld.global.u32 	%r663, [%rd6+300];
	xor.b32  	%r933, %r933, %r663;
	ld.global.u32 	%r664, [%rd6+304];
	xor.b32  	%r932, %r932, %r664;
	ld.global.u32 	%r665, [%rd6+308];
	xor.b32  	%r931, %r931, %r665;
	ld.global.u32 	%r666, [%rd6+312];
	xor.b32  	%r930, %r930, %r666;
	ld.global.u32 	%r667, [%rd6+316];
	xor.b32  	%r929, %r929, %r667;
$L__BB1_37:
	add.s32 	%r928, %r928, 16;
	setp.ne.s32 	%p20, %r928, 32;
	@%p20 bra 	$L__BB1_5;
	mad.lo.s32 	%r668, %r922, -31, %r15;
	add.s32 	%r922, %r668, 1;
	setp.ne.s32 	%p21, %r922, 5;
	@%p21 bra 	$L__BB1_4;
	st.local.u32 	[%rd1+4], %r933;
	st.local.v2.u32 	[%rd1+8], {%r932, %r931};
	st.local.v2.u32 	[%rd1+16], {%r930, %r929};
	setp.eq.s64 	%p22, %rd4, 1;
	@%p22 bra 	$L__BB1_114;
	mov.b32 	%r929, 0;
	mov.u32 	%r1022, %r929;
	mov.u32 	%r1023, %r929;
	mov.u32 	%r1024, %r929;
	mov.u32 	%r933, %r929;
	mov.u32 	%r1014, %r929;
$L__BB1_41:
	mul.wide.u32 	%rd18, %r1014, 4;
	add.s64 	%rd19, %rd1, %rd18;
	ld.local.u32 	%r190, [%rd19+4];
	shl.b32 	%r191, %r1014, 5;
	mov.b32 	%r1020, 0;
$L__BB1_42:
	.pragma "nounroll";
	shr.u32 	%r671, %r190, %r1020;
	and.b32  	%r672, %r671, 1;
	setp.eq.b32 	%p23, %r672, 1;
	not.pred 	%p24, %p23;
	add.s32 	%r673, %r191, %r1020;
	mul.lo.s32 	%r674, %r673, 5;
	mul.wide.u32 	%rd20, %r674, 4;
	add.s64 	%rd7, %rd5, %rd20;
	@%p24 bra 	$L__BB1_44;
	ld.global.u32 	%r675, [%rd7];
	xor.b32  	%r933, %r933, %r675;
	ld.global.u32 	%r676, [%rd7+4];
	xor.b32  	%r1024, %r1024, %r676;
	ld.global.u32 	%r677, [%rd7+8];
	xor.b32  	%r1023, %r1023, %r677;
	ld.global.u32 	%r678, [%rd7+12];
	xor.b32  	%r1022, %r1022, %r678;
	ld.global.u32 	%r679, [%rd7+16];
	xor.b32  	%r929, %r929, %r679;
$L__BB1_44:
	and.b32  	%r681, %r671, 2;
	setp.eq.s32 	%p25, %r681, 0;
	@%p25 bra 	$L__BB1_46;
	ld.global.u32 	%r682, [%rd7+20];
	xor.b32  	%r933, %r933, %r682;
	ld.global.u32 	%r683, [%rd7+24];
	xor.b32  	%r1024, %r1024, %r683;
	ld.global.u32 	%r684, [%rd7+28];
	xor.b32  	%r1023, %r1023, %r684;
	ld.global.u32 	%r685, [%rd7+32];
	xor.b32  	%r1022, %r1022, %r685;
	ld.global.u32 	%r686, [%rd7+36];
	xor.b32  	%r929, %r929, %r686;
$L__BB1_46:
	and.b32  	%r688, %r671, 4;
	setp.eq.s32 	%p26, %r688, 0;
	@%p26 bra 	$L__BB1_48;
	ld.global.u32 	%r689, [%rd7+40];
	xor.b32  	%r933, %r933, %r689;
	ld.global.u32 	%r690, [%rd7+44];
	xor.b32  	%r1024, %r1024, %r690;
	ld.global.u32 	%r691, [%rd7+48];
	xor.b32  	%r1023, %r1023, %r691;
	ld.global.u32 	%r692, [%rd7+52];
	xor.b32  	%r1022, %r1022, %r692;
	ld.global.u32 	%r693, [%rd7+56];
	xor.b32  	%r929, %r929, %r693;
$L__BB1_48:
	and.b32  	%r695, %r671, 8;
	setp.eq.s32 	%p27, %r695, 0;
	@%p27 bra 	$L__BB1_50;
	ld.global.u32 	%r696, [%rd7+60];
	xor.b32  	%r933, %r933, %r696;
	ld.global.u32 	%r697, [%rd7+64];
	xor.b32  	%r1024, %r1024, %r697;
	ld.global.u32 	%r698, [%rd7+68];
	xor.b32  	%r1023, %r1023, %r698;
	ld.global.u32 	%r699, [%rd7+72];
	xor.b32  	%r1022, %r1022, %r699;
	ld.global.u32 	%r700, [%rd7+76];
	xor.b32  	%r929, %r929, %r700;
$L__BB1_50:
	and.b32  	%r702, %r671, 16;
	setp.eq.s32 	%p28, %r702, 0;
	@%p28 bra 	$L__BB1_52;
	ld.global.u32 	%r703, [%rd7+80];
	xor.b32  	%r933, %r933, %r703;
	ld.global.u32 	%r704, [%rd7+84];
	xor.b32  	%r1024, %r1024, %r704;
	ld.global.u32 	%r705, [%rd7+88];
	xor.b32  	%r1023, %r1023, %r705;
	ld.global.u32 	%r706, [%rd7+92];
	xor.b32  	%r1022, %r1022, %r706;
	ld.global.u32 	%r707, [%rd7+96];
	xor.b32  	%r929, %r929, %r707;
$L__BB1_52:
	and.b32  	%r709, %r671, 32;
	setp.eq.s32 	%p29, %r709, 0;
	@%p29 bra 	$L__BB1_54;
	ld.global.u32 	%r710, [%rd7+100];
	xor.b32  	%r933, %r933, %r710;
	ld.global.u32 	%r711, [%rd7+104];
	xor.b32  	%r1024, %r1024, %r711;
	ld.global.u32 	%r712, [%rd7+108];
	xor.b32  	%r1023, %r1023, %r712;
	ld.global.u32 	%r713, [%rd7+112];
	xor.b32  	%r1022, %r1022, %r713;
	ld.global.u32 	%r714, [%rd7+116];
	xor.b32  	%r929, %r929, %r714;
$L__BB1_54:
	and.b32  	%r716, %r671, 64;
	setp.eq.s32 	%p30, %r716, 0;
	@%p30 bra 	$L__BB1_56;
	ld.global.u32 	%r717, [%rd7+120];
	xor.b32  	%r933, %r933, %r717;
	ld.global.u32 	%r718, [%rd7+124];
	xor.b32  	%r1024, %r1024, %r718;
	ld.global.u32 	%r719, [%rd7+128];
	xor.b32  	%r1023, %r1023, %r719;
	ld.global.u32 	%r720, [%rd7+132];
	xor.b32  	%r1022, %r1022, %r720;
	ld.global.u32 	%r721, [%rd7+136];
	xor.b32  	%r929, %r929, %r721;
$L__BB1_56:
	and.b32  	%r723, %r671, 128;
	setp.eq.s32 	%p31, %r723, 0;
	@%p31 bra 	$L__BB1_58;
	ld.global.u32 	%r724, [%rd7+140];
	xor.b32  	%r933, %r933, %r724;
	ld.global.u32 	%r725, [%rd7+144];
	xor.b32  	%r1024, %r1024, %r725;
	ld.global.u32 	%r726, [%rd7+148];
	xor.b32  	%r1023, %r1023, %r726;
	ld.global.u32 	%r727, [%rd7+152];
	xor.b32  	%r1022, %r1022, %r727;
	ld.global.u32 	%r728, [%rd7+156];
	xor.b32  	%r929, %r929, %r728;
$L__BB1_58:
	and.b32  	%r730, %r671, 256;
	setp.eq.s32 	%p32, %r730, 0;
	@%p32 bra 	$L__BB1_60;
	ld.global.u32 	%r731, [%rd7+160];
	xor.b32  	%r933, %r933, %r731;
	ld.global.u32 	%r732, [%rd7+164];
	xor.b32  	%r1024, %r1024, %r732;
	ld.global.u32 	%r733, [%rd7+168];
	xor.b32  	%r1023, %r1023, %r733;
	ld.global.u32 	%r734, [%rd7+172];
	xor.b32  	%r1022, %r1022, %r734;
	ld.global.u32 	%r735, [%rd7+176];
	xor.b32  	%r929, %r929, %r735;
$L__BB1_60:
	and.b32  	%r737, %r671, 512;
	setp.eq.s32 	%p33, %r737, 0;
	@%p33 bra 	$L__BB1_62;
	ld.global.u32 	%r738, [%rd7+180];
	xor.b32  	%r933, %r933, %r738;
	ld.global.u32 	%r739, [%rd7+184];
	xor.b32  	%r1024, %r1024, %r739;
	ld.global.u32 	%r740, [%rd7+188];
	xor.b32  	%r1023, %r1023, %r740;
	ld.global.u32 	%r741, [%rd7+192];
	xor.b32  	%r1022, %r1022, %r741;
	ld.global.u32 	%r742, [%rd7+196];
	xor.b32  	%r929, %r929, %r742;
$L__BB1_62:
	and.b32  	%r744, %r671, 1024;
	setp.eq.s32 	%p34, %r744, 0;
	@%p34 bra 	$L__BB1_64;
	ld.global.u32 	%r745, [%rd7+200];
	xor.b32  	%r933, %r933, %r745;
	ld.global.u32 	%r746, [%rd7+204];
	xor.b32  	%r1024, %r1024, %r746;
	ld.global.u32 	%r747, [%rd7+208];
	xor.b32  	%r1023, %r1023, %r747;
	ld.global.u32 	%r748, [%rd7+212];
	xor.b32  	%r1022, %r1022, %r748;
	ld.global.u32 	%r749, [%rd7+216];
	xor.b32  	%r929, %r929, %r749;
$L__BB1_64:
	and.b32  	%r751, %r671, 2048;
	setp.eq.s32 	%p35, %r751, 0;
	@%p35 bra 	$L__BB1_66;
	ld.global.u32 	%r752, [%rd7+220];
	xor.b32  	%r933, %r933, %r752;
	ld.global.u32 	%r753, [%rd7+224];
	xor.b32  	%r1024, %r1024, %r753;
	ld.global.u32 	%r754, [%rd7+228];
	xor.b32  	%r1023, %r1023, %r754;
	ld.global.u32 	%r755, [%rd7+232];
	xor.b32  	%r1022, %r1022, %r755;
	ld.global.u32 	%r756, [%rd7+236];
	xor.b32  	%r929, %r929, %r756;
$L__BB1_66:
	and.b32  	%r758, %r671, 4096;
	setp.eq.s32 	%p36, %r758, 0;
	@%p36 bra 	$L__BB1_68;
	ld.global.u32 	%r759, [%rd7+240];
	xor.b32  	%r933, %r933, %r759;
	ld.global.u32 	%r760, [%rd7+244];
	xor.b32  	%r1024, %r1024, %r760;
	ld.global.u32 	%r761, [%rd7+248];
	xor.b32  	%r1023, %r1023, %r761;
	ld.global.u32 	%r762, [%rd7+252];
	xor.b32  	%r1022, %r1022, %r762;
	ld.global.u32 	%r763, [%rd7+256];
	xor.b32  	%r929, %r929, %r763;
$L__BB1_68:
	and.b32  	%r765, %r671, 8192;
	setp.eq.s32 	%p37, %r765, 0;
	@%p37 bra 	$L__BB1_70;
	ld.global.u32 	%r766, [%rd7+260];
	xor.b32  	%r933, %r933, %r766;
	ld.global.u32 	%r767, [%rd7+264];
	xor.b32  	%r1024, %r1024, %r767;
	ld.global.u32 	%r768, [%rd7+268];
	xor.b32  	%r1023, %r1023, %r768;
	ld.global.u32 	%r769, [%rd7+272];
	xor.b32  	%r1022, %r1022, %r769;
	ld.global.u32 	%r770, [%rd7+276];
	xor.b32  	%r929, %r929, %r770;
$L__BB1_70:
	and.b32  	%r772, %r671, 16384;
	setp.eq.s32 	%p38, %r772, 0;
	@%p38 bra 	$L__BB1_72;
	ld.global.u32 	%r773, [%rd7+280];
	xor.b32  	%r933, %r933, %r773;
	ld.global.u32 	%r774, [%rd7+284];
	xor.b32  	%r1024, %r1024, %r774;
	ld.global.u32 	%r775, [%rd7+288];
	xor.b32  	%r1023, %r1023, %r775;
	ld.global.u32 	%r776, [%rd7+292];
	xor.b32  	%r1022, %r1022, %r776;
	ld.global.u32 	%r777, [%rd7+296];
	xor.b32  	%r929, %r929, %r777;
$L__BB1_72:
	and.b32  	%r779, %r671, 32768;
	setp.eq.s32 	%p39, %r779, 0;
	@%p39 bra 	$L__BB1_74;
	ld.global.u32 	%r780, [%rd7+300];
	xor.b32  	%r933, %r933, %r780;
	ld.global.u32 	%r781, [%rd7+304];
	xor.b32  	%r1024, %r1024, %r781;
	ld.global.u32 	%r782, [%rd7+308];
	xor.b32  	%r1023, %r1023, %r782;
	ld.global.u32 	%r783, [%rd7+312];
	xor.b32  	%r1022, %r1022, %r783;
	ld.global.u32 	%r784, [%rd7+316];
	xor.b32  	%r929, %r929, %r784;
$L__BB1_74:
	add.s32 	%r1020, %r1020, 16;
	setp.ne.s32 	%p40, %r1020, 32;
	@%p40 bra 	$L__BB1_42;
	mad.lo.s32 	%r785, %r1014, -31, %r191;
	add.s32 	%r1014, %r785, 1;
	setp.ne.s32 	%p41, %r1014, 5;
	@%p41 bra 	$L__BB1_41;
	st.local.u32 	[%rd1+4], %r933;
	st.local.v2.u32 	[%rd1+8], {%r1024, %r1023};
	st.local.v2.u32 	[%rd1+16], {%r1022, %r929};
	setp.ne.s64 	%p42, %rd4, 3;
	@%p42 bra 	$L__BB1_114;
	mov.b32 	%r929, 0;
	mov.u32 	%r1114, %r929;
	mov.u32 	%r1115, %r929;
	mov.u32 	%r1116, %r929;
	mov.u32 	%r933, %r929;
	mov.u32 	%r1106, %r929;
$L__BB1_78:
	mul.wide.u32 	%rd21, %r1106, 4;
	add.s64 	%rd22, %rd1, %rd21;
	ld.local.u32 	%r366, [%rd22+4];
	shl.b32 	%r367, %r1106, 5;
	mov.b32 	%r1112, 0;
$L__BB1_79:
	.pragma "nounroll";
	shr.u32 	%r788, %r366, %r1112;
	and.b32  	%r789, %r788, 1;
	setp.eq.b32 	%p43, %r789, 1;
	not.pred 	%p44, %p43;
	add.s32 	%r790, %r367, %r1112;
	mul.lo.s32 	%r791, %r790, 5;
	mul.wide.u32 	%rd23, %r791, 4;
	add.s64 	%rd8, %rd5, %rd23;
	@%p44 bra 	$L__BB1_81;
	ld.global.u32 	%r792, [%rd8];
	xor.b32  	%r933, %r933, %r792;
	ld.global.u32 	%r793, [%rd8+4];
	xor.b32  	%r1116, %r1116, %r793;
	ld.global.u32 	%r794, [%rd8+8];
	xor.b32  	%r1115, %r1115, %r794;
	ld.global.u32 	%r795, [%rd8+12];
	xor.b32  	%r1114, %r1114, %r795;
	ld.global.u32 	%r796, [%rd8+16];
	xor.b32  	%r929, %r929, %r796;
$L__BB1_81:
	and.b32  	%r798, %r788, 2;
	setp.eq.s32 	%p45, %r798, 0;
	@%p45 bra 	$L__BB1_83;
	ld.global.u32 	%r799, [%rd8+20];
	xor.b32  	%r933, %r933, %r799;
	ld.global.u32 	%r800, [%rd8+24];
	xor.b32  	%r1116, %r1116, %r800;
	ld.global.u32 	%r801, [%rd8+28];
	xor.b32  	%r1115, %r1115, %r801;
	ld.global.u32 	%r802, [%rd8+32];
	xor.b32  	%r1114, %r1114, %r802;
	ld.global.u32 	%r803, [%rd8+36];
	xor.b32  	%r929, %r929, %r803;
$L__BB1_83:
	and.b32  	%r805, %r788, 4;
	setp.eq.s32 	%p46, %r805, 0;
	@%p46 bra 	$L__BB1_85;
	ld.global.u32 	%r806, [%rd8+40];
	xor.b32  	%r933, %r933, %r806;
	ld.global.u32 	%r807, [%rd8+44];
	xor.b32  	%r1116, %r1116, %r807;
	ld.global.u32 	%r808, [%rd8+48];
	xor.b32  	%r1115, %r1115, %r808;
	ld.global.u32 	%r809, [%rd8+52];
	xor.b32  	%r1114, %r1114, %r809;
	ld.global.u32 	%r810, [%rd8+56];
	xor.b32  	%r929, %r929, %r810;
$L__BB1_85:
	and.b32  	%r812, %r788, 8;
	setp.eq.s32 	%p47, %r812, 0;
	@%p47 bra 	$L__BB1_87;
	ld.global.u32 	%r813, [%rd8+60];
	xor.b32  	%r933, %r933, %r813;
	ld.global.u32 	%r814, [%rd8+64];
	xor.b32  	%r1116, %r1116, %r814;
	ld.global.u32 	%r815, [%rd8+68];
	xor.b32  	%r1115, %r1115, %r815;
	ld.global.u32 	%r816, [%rd8+72];
	xor.b32  	%r1114, %r1114, %r816;
	ld.global.u32 	%r817, [%rd8+76];
	xor.b32  	%r929, %r929, %r817;
$L__BB1_87:
	and.b32  	%r819, %r788, 16;
	setp.eq.s32 	%p48, %r819, 0;
	@%p48 bra 	$L__BB1_89;
	ld.global.u32 	%r820, [%rd8+80];
	xor.b32  	%r933, %r933, %r820;
	ld.global.u32 	%r821, [%rd8+84];
	xor.b32  	%r1116, %r1116, %r821;
	ld.global.u32 	%r822, [%rd8+88];
	xor.b32  	%r1115, %r1115, %r822;
	ld.global.u32 	%r823, [%rd8+92];
	xor.b32  	%r1114, %r1114, %r823;
	ld.global.u32 	%r824, [%rd8+96];
	xor.b32  	%r929, %r929, %r824;
$L__BB1_89:
	and.b32  	%r826, %r788, 32;
	setp.eq.s32 	%p49, %r826, 0;
	@%p49 bra 	$L__BB1_91;
	ld.global.u32 	%r827, [%rd8+100];
	xor.b32  	%r933, %r933, %r827;
	ld.global.u32 	%r828, [%rd8+104];
	xor.b32  	%r1116, %r1116, %r828;
	ld.global.u32 	%r829, [%rd8+108];
	xor.b32  	%r1115, %r1115, %r829;
	ld.global.u32 	%r830, [%rd8+112];
	xor.b32  	%r1114, %r1114, %r830;
	ld.global.u32 	%r831, [%rd8+116];
	xor.b32  	%r929, %r929, %r831;
$L__BB1_91:
	and.b32  	%r833, %r788, 64;
	setp.eq.s32 	%p50, %r833, 0;
	@%p50 bra 	$L__BB1_93;
	ld.global.u32 	%r834, [%rd8+120];
	xor.b32  	%r933, %r933, %r834;
	ld.global.u32 	%r835, [%rd8+124];
	xor.b32  	%r1116, %r1116, %r835;
	ld.global.u32 	%r836, [%rd8+128];
	xor.b32  	%r1115, %r1115, %r836;
	ld.global.u32 	%r837, [%rd8+132];
	xor.b32  	%r1114, %r1114, %r837;
	ld.global.u32 	%r838, [%rd8+136];
	xor.b32  	%r929, %r929, %r838;
$L__BB1_93:
	and.b32  	%r840, %r788, 128;
	setp.eq.s32 	%p51, %r840, 0;
	@%p51 bra 	$L__BB1_95;
	ld.global.u32 	%r841, [%rd8+140];
	xor.b32  	%r933, %r933, %r841;
	ld.global.u32 	%r842, [%rd8+144];
	xor.b32  	%r1116, %r1116, %r842;
	ld.global.u32 	%r843, [%rd8+148];
	xor.b32  	%r1115, %r1115, %r843;
	ld.global.u32 	%r844, [%rd8+152];
	xor.b32  	%r1114, %r1114, %r844;
	ld.global.u32 	%r845, [%rd8+156];
	xor.b32  	%r929, %r929, %r845;
$L__BB1_95:
	and.b32  	%r847, %r788, 256;
	setp.eq.s32 	%p52, %r847, 0;
	@%p52 bra 	$L__BB1_97;
	ld.global.u32 	%r848, [%rd8+160];
	xor.b32  	%r933, %r933, %r848;
	ld.global.u32 	%r849, [%rd8+164];
	xor.b32  	%r1116, %r1116, %r849;
	ld.global.u32 	%r850, [%rd8+168];
	xor.b32  	%r1115, %r1115, %r850;
	ld.global.u32 	%r851, [%rd8+172];
	xor.b32  	%r1114, %r1114, %r851;
	ld.global.u32 	%r852, [%rd8+176];
	xor.b32  	%r929, %r929, %r852;
$L__BB1_97:
	and.b32  	%r854, %r788, 512;
	setp.eq.s32 	%p53, %r854, 0;
	@%p53 bra 	$L__BB1_99;
	ld.global.u32 	%r855, [%rd8+180];
	xor.b32  	%r933, %r933, %r855;
	ld.global.u32 	%r856, [%rd8+184];
	xor.b32  	%r1116, %r1116, %r856;
	ld.global.u32 	%r857, [%rd8+188];
	xor.b32  	%r1115, %r1115, %r857;
	ld.global.u32 	%r858, [%rd8+192];
	xor.b32  	%r1114, %r1114, %r858;
	ld.global.u32 	%r859, [%rd8+196];
	xor.b32  	%r929, %r929, %r859;
$L__BB1_99:
	and.b32  	%r861, %r788, 1024;
	setp.eq.s32 	%p54, %r861, 0;
	@%p54 bra 	$L__BB1_101;
	ld.global.u32 	%r862, [%rd8+200];
	xor.b32  	%r933, %r933, %r862;
	ld.global.u32 	%r863, [%rd8+204];
	xor.b32  	%r1116, %r1116, %r863;
	ld.global.u32 	%r864, [%rd8+208];
	xor.b32  	%r1115, %r1115, %r864;
	ld.global.u32 	%r865, [%rd8+212];
	xor.b32  	%r1114, %r1114, %r865;
	ld.global.u32 	%r866, [%rd8+216];
	xor.b32  	%r929, %r929, %r866;
$L__BB1_101:
	and.b32  	%r868, %r788, 2048;
	setp.eq.s32 	%p55, %r868, 0;
	@%p55 bra 	$L__BB1_103;
	ld.global.u32 	%r869, [%rd8+220];
	xor.b32  	%r933, %r933, %r869;
	ld.global.u32 	%r870, [%rd8+224];
	xor.b32  	%r1116, %r1116, %r870;
	ld.global.u32 	%r871, [%rd8+228];
	xor.b32  	%r1115, %r1115, %r871;
	ld.global.u32 	%r872, [%rd8+232];
	xor.b32  	%r1114, %r1114, %r872;
	ld.global.u32 	%r873, [%rd8+236];
	xor.b32  	%r929, %r929, %r873;
$L__BB1_103:
	and.b32  	%r875, %r788, 4096;
	setp.eq.s32 	%p56, %r875, 0;
	@%p56 bra 	$L__BB1_105;
	ld.global.u32 	%r876, [%rd8+240];
	xor.b32  	%r933, %r933, %r876;
	ld.global.u32 	%r877, [%rd8+244];
	xor.b32  	%r1116, %r1116, %r877;
	ld.global.u32 	%r878, [%rd8+248];
	xor.b32  	%r1115, %r1115, %r878;
	ld.global.u32 	%r879, [%rd8+252];
	xor.b32  	%r1114, %r1114, %r879;
	ld.global.u32 	%r880, [%rd8+256];
	xor.b32  	%r929, %r929, %r880;
$L__BB1_105:
	and.b32  	%r882, %r788, 8192;
	setp.eq.s32 	%p57, %r882, 0;
	@%p57 bra 	$L__BB1_107;
	ld.global.u32 	%r883, [%rd8+260];
	xor.b32  	%r933, %r933, %r883;
	ld.global.u32 	%r884, [%rd8+264];
	xor.b32  	%r1116, %r1116, %r884;
	ld.global.u32 	%r885, [%rd8+268];
	xor.b32  	%r1115, %r1115, %r885;
	ld.global.u32 	%r886, [%rd8+272];
	xor.b32  	%r1114, %r1114, %r886;
	ld.global.u32 	%r887, [%rd8+276];
	xor.b32  	%r929, %r929, %r887;
$L__BB1_107:
	and.b32  	%r889, %r788, 16384;
	setp.eq.s32 	%p58, %r889, 0;
	@%p58 bra 	$L__BB1_109;
	ld.global.u32 	%r890, [%rd8+280];
	xor.b32  	%r933, %r933, %r890;
	ld.global.u32 	%r891, [%rd8+284];
	xor.b32  	%r1116, %r1116, %r891;
	ld.global.u32 	%r892, [%rd8+288];
	xor.b32  	%r1115, %r1115, %r892;
	ld.global.u32 	%r893, [%rd8+292];
	xor.b32  	%r1114, %r1114, %r893;
	ld.global.u32 	%r894, [%rd8+296];
	xor.b32  	%r929, %r929, %r894;
$L__BB1_109:
	and.b32  	%r896, %r788, 32768;
	setp.eq.s32 	%p59, %r896, 0;
	@%p59 bra 	$L__BB1_111;
	ld.global.u32 	%r897, [%rd8+300];
	xor.b32  	%r933, %r933, %r897;
	ld.global.u32 	%r898, [%rd8+304];
	xor.b32  	%r1116, %r1116, %r898;
	ld.global.u32 	%r899, [%rd8+308];
	xor.b32  	%r1115, %r1115, %r899;
	ld.global.u32 	%r900, [%rd8+312];
	xor.b32  	%r1114, %r1114, %r900;
	ld.global.u32 	%r901, [%rd8+316];
	xor.b32  	%r929, %r929, %r901;
$L__BB1_111:
	add.s32 	%r1112, %r1112, 16;
	setp.ne.s32 	%p60, %r1112, 32;
	@%p60 bra 	$L__BB1_79;
	mad.lo.s32 	%r902, %r1106, -31, %r367;
	add.s32 	%r1106, %r902, 1;
	setp.ne.s32 	%p61, %r1106, 5;
	@%p61 bra 	$L__BB1_78;
	st.local.u32 	[%rd1+4], %r933;
	st.local.v2.u32 	[%rd1+8], {%r1116, %r1115};
	st.local.v2.u32 	[%rd1+16], {%r1114, %r929};
$L__BB1_114:
	shr.u64 	%rd31, %rd3, 2;
	add.s32 	%r916, %r916, 1;
	setp.gt.u64 	%p62, %rd3, 3;
	@%p62 bra 	$L__BB1_2;
$L__BB1_115:
	add.u64 	%rd24, %SP, 48;
	add.u64 	%rd25, %SPL, 48;
	cvta.to.global.u64 	%rd26, %rd10;
	shr.u32 	%r903, %r933, 2;
	xor.b32  	%r904, %r903, %r933;
	shl.b32 	%r905, %r929, 4;
	shl.b32 	%r906, %r904, 1;
	xor.b32  	%r907, %r906, %r905;
	xor.b32  	%r908, %r907, %r904;
	xor.b32  	%r909, %r908, %r929;
	add.s32 	%r910, %r2, %r909;
	add.s32 	%r911, %r910, 362437;
	cvt.rn.f32.u32 	%f1, %r911;
	fma.rn.f32 	%f2, %f1, 0f2F800000, 0f2F000000;
	shl.b64 	%rd27, %rd2, 2;
	add.s64 	%rd28, %rd26, %rd27;
	st.global.f32 	[%rd28], %f2;
	cvt.f64.f32 	%fd1, %f2;
	st.local.u32 	[%rd25], %r1;
	st.local.f64 	[%rd25+8], %fd1;
	mov.u64 	%rd29, $str$1;
	cvta.global.u64 	%rd30, %rd29;
	{ // callseq 1, 0
	.param .b64 param0;
	st.param.b64 	[param0], %rd30;
	.param .b64 param1;
	st.param.b64 	[param1], %rd24;
	.param .b32 retval0;
	call.uni (retval0), 
	vprintf, 
	(
	param0, 
	param1
	);
	ld.param.b32 	%r912, [retval0];
	} // callseq 1
	ret;

}


// ===== COMPILED SASS (sm_100) =====

	.target	sm_100

	.elftype	@"ET_EXEC"


//--------------------- .note.nv.tkinfo           --------------------------
	.section	.note.nv.tkinfo,"",@"SHT_NOTE"
	.sectionflags	@"SHF_NOTE_NV_TKINFO"
	.tkinfo
        /*0018*/ 	.word	0x00000002
        /*0030*/ 	.string	""
        /*0030*/ 	.string	"ptxas"
        /*0030*/ 	.string	"Cuda compilation tools, release 13.0, V13.0.88"
        /*0030*/ 	.string	"Build cuda_13.0.r13.0/compiler.36424714_0"
        /*0030*/ 	.string	"-arch sm_100 -m 64 "



//--------------------- .note.nv.cuinfo           --------------------------
	.section	.note.nv.cuinfo,"",@"SHT_NOTE"
	.sectionflags	@"SHF_NOTE_NV_CUINFO"
        /*0018*/ 	.short	0x0002
        /*001a*/ 	.short	0x0064
        /*001c*/ 	.short	0x0082
	.zero		2


//--------------------- .nv.info                  --------------------------
	.section	.nv.info,"",@"SHT_CUDA_INFO"
	.align	4


	//----- nvinfo : EIATTR_REGCOUNT
	.align		4
        /*0000*/ 	.byte	0x04, 0x2f
        /*0002*/ 	.short	(.L_12 - .L_11)
	.align		4
.L_11:
        /*0004*/ 	.word	index@(_Z5hellov)
        /*0008*/ 	.word	0x00000018


	//----- nvinfo : EIATTR_FRAME_SIZE
	.align		4
.L_12:
        /*000c*/ 	.byte	0x04, 0x11
        /*000e*/ 	.short	(.L_14 - .L_13)
	.align		4
.L_13:
        /*0010*/ 	.word	index@(_Z5hellov)
        /*0014*/ 	.word	0x00000008


	//----- nvinfo : EIATTR_REGCOUNT
	.align		4
.L_14:
        /*0018*/ 	.byte	0x04, 0x2f
        /*001a*/ 	.short	(.L_16 - .L_15)
	.align		4
.L_15:
        /*001c*/ 	.word	index@(_Z16set_your_elementPf)
        /*0020*/ 	.word	0x0000001f


	//----- nvinfo : EIATTR_FRAME_SIZE
	.align		4
.L_16:
        /*0024*/ 	.byte	0x04, 0x11
        /*0026*/ 	.short	(.L_18 - .L_17)
	.align		4
.L_17:
        /*0028*/ 	.word	index@(_Z16set_your_elementPf)
        /*002c*/ 	.word	0x00000040


	//----- nvinfo : EIATTR_MIN_STACK_SIZE
	.align		4
.L_18:
        /*0030*/ 	.byte	0x04, 0x12
        /*0032*/ 	.short	(.L_20 - .L_19)
	.align		4
.L_19:
        /*0034*/ 	.word	index@(_Z16set_your_elementPf)
        /*0038*/ 	.word	0x00000040


	//----- nvinfo : EIATTR_MIN_STACK_SIZE
	.align		4
.L_20:
        /*003c*/ 	.byte	0x04, 0x12
        /*003e*/ 	.short	(.L_22 - .L_21)
	.align		4
.L_21:
        /*0040*/ 	.word	index@(_Z5hellov)
        /*0044*/ 	.word	0x00000008
.L_22:


//--------------------- .nv.compat                --------------------------
	.section	.nv.compat,"",@"SHT_CUDA_COMPAT_INFO"
	.align	4
        /*0000*/ 	.byte	0x02, 0x09, 0x00, 0x00, 0x02, 0x02, 0x01, 0x00, 0x02, 0x05, 0x05, 0x00, 0x03, 0x07, 0x01, 0x01
        /*0010*/ 	.byte	0x02, 0x03, 0x00, 0x00, 0x02, 0x06, 0x01, 0x00, 0x04, 0x0b, 0x08, 0x00, 0x09, 0x00, 0x00, 0x00
        /*0020*/ 	.byte	0x00, 0x00, 0x00, 0x00


//--------------------- .nv.info._Z16set_your_elementPf --------------------------
	.section	.nv.info._Z16set_your_elementPf,"",@"SHT_CUDA_INFO"
	.sectionflags	@""
	.align	4


	//----- nvinfo : EIATTR_CUDA_API_VERSION
	.align		4
        /*0000*/ 	.byte	0x04, 0x37
        /*0002*/ 	.short	(.L_24 - .L_23)
.L_23:
        /*0004*/ 	.word	0x00000082


	//----- nvinfo : EIATTR_KPARAM_INFO
	.align		4
.L_24:
        /*0008*/ 	.byte	0x04, 0x17
        /*000a*/ 	.short	(.L_26 - .L_25)
.L_25:
        /*000c*/ 	.word	0x00000000
        /*0010*/ 	.short	0x0000
        /*0012*/ 	.short	0x0000
        /*0014*/ 	.byte	0x00, 0xf5, 0x21, 0x00


	//----- nvinfo : EIATTR_SPARSE_MMA_MASK
	.align		4
.L_26:
        /*0018*/ 	.byte	0x03, 0x50
        /*001a*/ 	.short	0x0000


	//----- nvinfo : EIATTR_MAXREG_COUNT
	.align		4
        /*001c*/ 	.byte	0x03, 0x1b
        /*001e*/ 	.short	0x00ff


	//----- nvinfo : EIATTR_EXTERNS
	.align		4
        /*0020*/ 	.byte	0x04, 0x0f
        /*0022*/ 	.short	(.L_28 - .L_27)


	//   ....[0]....
	.align		4
.L_27:
        /*0024*/ 	.word	index@(vprintf)


	//----- nvinfo : EIATTR_MERCURY_ISA_VERSION
	.align		4
.L_28:
        /*0028*/ 	.byte	0x03, 0x5f
        /*002a*/ 	.short	0x0101


	//----- nvinfo : EIATTR_VRC_CTA_INIT_COUNT
	.align		4
        /*002c*/ 	.byte	0x02, 0x4a
	.zero		1
	.zero		1


	//----- nvinfo : EIATTR_SYSCALL_OFFSETS
	.align		4
        /*0030*/ 	.byte	0x04, 0x46
        /*0032*/ 	.short	(.L_30 - .L_29)


	//   ....[0]....
.L_29:
        /*0034*/ 	.word	0x000027d0


	//----- nvinfo : EIATTR_EXIT_INSTR_OFFSETS
	.align		4
.L_30:
        /*0038*/ 	.byte	0x04, 0x1c
        /*003a*/ 	.short	(.L_32 - .L_31)


	//   ....[0]....
.L_31:
        /*003c*/ 	.word	0x000027e0


	//----- nvinfo : EIATTR_CRS_STACK_SIZE
	.align		4
.L_32:
        /*0040*/ 	.byte	0x04, 0x1e
        /*0042*/ 	.short	(.L_34 - .L_33)
.L_33:
        /*0044*/ 	.word	0x00000000


	//----- nvinfo : EIATTR_CBANK_PARAM_SIZE
	.align		4
.L_34:
        /*0048*/ 	.byte	0x03, 0x19
        /*004a*/ 	.short	0x0008


	//----- nvinfo : EIATTR_PARAM_CBANK
	.align		4
        /*004c*/ 	.byte	0x04, 0x0a
        /*004e*/ 	.short	(.L_36 - .L_35)
	.align		4
.L_35:
        /*0050*/ 	.word	index@(.nv.constant0._Z16set_your_elementPf)
        /*0054*/ 	.short	0x0380
        /*0056*/ 	.short	0x0008


	//----- nvinfo : EIATTR_SW_WAR
	.align		4
.L_36:
        /*0058*/ 	.byte	0x04, 0x36
        /*005a*/ 	.short	(.L_38 - .L_37)
.L_37:
        /*005c*/ 	.word	0x00000008
.L_38:


//--------------------- .nv.info._Z5hellov        --------------------------
	.section	.nv.info._Z5hellov,"",@"SHT_CUDA_INFO"
	.sectionflags	@""
	.align	4


	//----- nvinfo : EIATTR_CUDA_API_VERSION
	.align		4
        /*0000*/ 	.byte	0x04, 0x37
        /*0002*/ 	.short	(.L_40 - .L_39)
.L_39:
        /*0004*/ 	.word	0x00000082


	//----- nvinfo : EIATTR_SPARSE_MMA_MASK
	.align		4
.L_40:
        /*0008*/ 	.byte	0x03, 0x50
        /*000a*/ 	.short	0x0000


	//----- nvinfo : EIATTR_MAXREG_COUNT
	.align		4
        /*000c*/ 	.byte	0x03, 0x1b
        /*000e*/ 	.short	0x00ff


	//----- nvinfo : EIATTR_EXTERNS
	.align		4
        /*0010*/ 	.byte	0x04, 0x0f
        /*0012*/ 	.short	(.L_42 - .L_41)


	//   ....[0]....
	.align		4
.L_41:
        /*0014*/ 	.word	index@(vprintf)


	//----- nvinfo : EIATTR_MERCURY_ISA_VERSION
	.align		4
.L_42:
        /*0018*/ 	.byte	0x03, 0x5f
        /*001a*/ 	.short	0x0101


	//----- nvinfo : EIATTR_VRC_CTA_INIT_COUNT
	.align		4
        /*001c*/ 	.byte	0x02, 0x4a
	.zero		1
	.zero		1


	//----- nvinfo : EIATTR_SYSCALL_OFFSETS
	.align		4
        /*0020*/ 	.byte	0x04, 0x46
        /*0022*/ 	.short	(.L_44 - .L_43)


	//   ....[0]....
.L_43:
        /*0024*/ 	.word	0x000000f0


	//----- nvinfo : EIATTR_EXIT_INSTR_OFFSETS
	.align		4
.L_44:
        /*0028*/ 	.byte	0x04, 0x1c
        /*002a*/ 	.short	(.L_46 - .L_45)


	//   ....[0]....
.L_45:
        /*002c*/ 	.word	0x00000100


	//----- nvinfo : EIATTR_SW_WAR
	.align		4
.L_46:
        /*0030*/ 	.byte	0x04, 0x36
        /*0032*/ 	.short	(.L_48 - .L_47)
.L_47:
        /*0034*/ 	.word	0x00000008
.L_48:


//--------------------- .nv.callgraph             --------------------------
	.section	.nv.callgraph,"",@"SHT_CUDA_CALLGRAPH"
	.align	4
	.sectionentsize	8
	.align		4
        /*0000*/ 	.word	0x00000000
	.align		4
        /*0004*/ 	.word	0xffffffff
	.align		4
        /*0008*/ 	.word	index@(_Z16set_your_elementPf)
	.align		4
        /*000c*/ 	.word	index@(vprintf)
	.align		4
        /*0010*/ 	.word	index@(_Z5hellov)
	.align		4
        /*0014*/ 	.word	index@(vprintf)
	.align		4
        /*0018*/ 	.word	0x00000000
	.align		4
        /*001c*/ 	.word	0xfffffffe
	.align		4
        /*0020*/ 	.word	0x00000000
	.align		4
        /*0024*/ 	.word	0xfffffffd
	.align		4
        /*0028*/ 	.word	0x00000000
	.align		4
        /*002c*/ 	.word	0xfffffffc


//--------------------- .nv.constant4             --------------------------
	.section	.nv.constant4,"a",@progbits
	.align	8
	.align		8
.nv.constant4:
        /*0000*/ 	.dword	vprintf
	.align		8
        /*0008*/ 	.dword	precalc_xorwow_matrix
	.align		8
        /*0010*/ 	.dword	precalc_xorwow_offset_matrix
	.align		8
        /*0018*/ 	.dword	mrg32k3aM1
	.align		8
        /*0020*/ 	.dword	mrg32k3aM2
	.align		8
        /*0028*/ 	.dword	mrg32k3aM1SubSeq
	.align		8
        /*0030*/ 	.dword	mrg32k3aM2SubSeq
	.align		8
        /*0038*/ 	.dword	mrg32k3aM1Seq
	.align		8
        /*0040*/ 	.dword	mrg32k3aM2Seq
	.align		8
        /*0048*/ 	.dword	$str
	.align		8
        /*0050*/ 	.dword	$str$1


//--------------------- .nv.constant3             --------------------------
	.section	.nv.constant3,"a",@progbits
	.align	8
.nv.constant3:
	.type		__cr_lgamma_table,@object
	.size		__cr_lgamma_table,(.L_8 - __cr_lgamma_table)
__cr_lgamma_table:
        /*0000*/ 	.byte	0x00, 0x00, 0x00, 0x00, 0x00, 0x00, 0x00, 0x00, 0x00, 0x00, 0x00, 0x00, 0x00, 0x00, 0x00, 0x00
        /*0010*/ 	.byte	0xef, 0x39, 0xfa, 0xfe, 0x42, 0x2e, 0xe6, 0x3f, 0x02, 0x20, 0x2a, 0xfa, 0x0b, 0xab, 0xfc, 0x3f
        /*0020*/ 	.byte	0xf9, 0x2c, 0x92, 0x7c, 0xa7, 0x6c, 0x09, 0x40, 0xc9, 0x79, 0x44, 0x3c, 0x64, 0x26, 0x13, 0x40
        /*0030*/ 	.byte	0xca, 0x01, 0xcf, 0x3a, 0x27, 0x51, 0x1a, 0x40, 0x30, 0xcc, 0x2d, 0xf3, 0xe1, 0x0c, 0x21, 0x40
        /*0040*/ 	.byte	0x0d, 0xb7, 0xfc, 0x82, 0x8e, 0x35, 0x25, 0x40
.L_8:


//--------------------- .text._Z16set_your_elementPf --------------------------
	.section	.text._Z16set_your_elementPf,"ax",@progbits
	.align	128
        .global         _Z16set_your_elementPf
        .type           _Z16set_your_elementPf,@function
        .size           _Z16set_your_elementPf,(.L_x_15 - _Z16set_your_elementPf)
        .other          _Z16set_your_elementPf,@"STO_CUDA_ENTRY STV_DEFAULT"
_Z16set_your_elementPf:
.text._Z16set_your_elementPf:
[----:B------:R-:W0:Y:S02]  /*0000*/  LDC R1, c[0x0][0x37c] ;  /* 0x0000df00ff017b82 */ /* 0x000e240000000800 */
[----:B0-----:R-:W-:Y:S01]  /*0010*/  VIADD R1, R1, 0xffffffc0 ;  /* 0xffffffc001017836 */ /* 0x001fe20000000000 */
[----:B------:R-:W0:Y:S01]  /*0020*/  LDCU.64 UR6, c[0x0][0x358] ;  /* 0x00006b00ff0677ac */ /* 0x000e220008000a00 */
[----:B------:R-:W1:Y:S01]  /*0030*/  LDCU UR5, c[0x0][0x2fc] ;  /* 0x00005f80ff0577ac */ /* 0x000e620008000800 */
[----:B------:R-:W-:Y:S01]  /*0040*/  CS2R R2, SR_CLOCKLO ;  /* 0x0000000000027805 */ /* 0x000fe20000015000 */
[----:B------:R-:W2:Y:S05]  /*0050*/  S2R R13, SR_TID.X ;  /* 0x00000000000d7919 */ /* 0x000eaa0000002100 */
[----:B------:R-:W-:Y:S01]  /*0060*/  LOP3.LUT R0, R3, 0xf7dcefdd, RZ, 0x3c, !PT ;  /* 0xf7dcefdd03007812 */ /* 0x000fe200078e3cff */
[----:B------:R-:W-:Y:S01]  /*0070*/  BSSY.RECONVERGENT B0, `(.L_x_0) ;  /* 0x000025a000007945 */ /* 0x000fe20003800200 */
[----:B------:R-:W-:-:S03]  /*0080*/  LOP3.LUT R2, R2, 0xaad26b49, RZ, 0x3c, !PT ;  /* 0xaad26b4902027812 */ /* 0x000fc600078e3cff */
[----:B------:R-:W-:Y:S02]  /*0090*/  IMAD R7, R0, -0x658354e5, RZ ;  /* 0x9a7cab1b00077824 */ /* 0x000fe400078e02ff */
[----:B------:R-:W-:-:S03]  /*00a0*/  IMAD R6, R2, 0x4182bed5, RZ ;  /* 0x4182bed502067824 */ /* 0x000fc600078e02ff */
[C---:B------:R-:W-:Y:S01]  /*00b0*/  LOP3.LUT R2, R7.reuse, 0x5491333, RZ, 0x3c, !PT ;  /* 0x0549133307027812 */ /* 0x040fe200078e3cff */
[C---:B------:R-:W-:Y:S01]  /*00c0*/  VIADD R3, R6.reuse, 0x583f19 ;  /* 0x00583f1906037836 */ /* 0x040fe20000000000 */
[C---:B------:R-:W-:Y:S01]  /*00d0*/  IADD3 R4, PT, PT, R6.reuse, 0x64f0c9, R7 ;  /* 0x0064f0c906047810 */ /* 0x040fe20007ffe007 */
[C---:B------:R-:W-:Y:S01]  /*00e0*/  VIADD R5, R6.reuse, 0x75bcd15 ;  /* 0x075bcd1506057836 */ /* 0x040fe20000000000 */
[----:B------:R-:W-:Y:S01]  /*00f0*/  LOP3.LUT R6, R6, 0x159a55e5, RZ, 0x3c, !PT ;  /* 0x159a55e506067812 */ /* 0x000fe200078e3cff */
[----:B------:R-:W-:Y:S01]  /*0100*/  VIADD R7, R7, 0x1f123bb5 ;  /* 0x1f123bb507077836 */ /* 0x000fe20000000000 */
[----:B------:R3:W-:Y:S04]  /*0110*/  STL.64 [R1+0x10], R2 ;  /* 0x0000100201007387 */ /* 0x0007e80000100a00 */
[----:B------:R3:W-:Y:S01]  /*0120*/  STL.128 [R1], R4 ;  /* 0x0000000401007387 */ /* 0x0007e20000100c00 */
[----:B--2---:R-:W-:-:S13]  /*0130*/  ISETP.NE.AND P0, PT, R13, RZ, PT ;  /* 0x000000ff0d00720c */ /* 0x004fda0003f05270 */
[----:B01-3--:R-:W-:Y:S05]  /*0140*/  @!P0 BRA `(.L_x_1) ;  /* 0x0000002400308947 */ /* 0x00bfea0003800000 */
[----:B------:R-:W-:-:S07]  /*0150*/  CS2R R10, SRZ ;  /* 0x00000000000a7805 */ /* 0x000fce000001ff00 */
.L_x_10:
[----:B------:R-:W-:Y:S01]  /*0160*/  LOP3.LUT R0, R13, 0x3, RZ, 0xc0, !PT ;  /* 0x000000030d007812 */ /* 0x000fe200078ec0ff */
[----:B------:R-:W-:Y:S03]  /*0170*/  BSSY.RECONVERGENT B1, `(.L_x_2) ;  /* 0x0000243000017945 */ /* 0x000fe60003800200 */
[----:B------:R-:W-:-:S04]  /*0180*/  ISETP.NE.U32.AND P0, PT, R0, RZ, PT ;  /* 0x000000ff0000720c */ /* 0x000fc80003f05070 */
[----:B------:R-:W-:-:S13]  /*0190*/  ISETP.NE.AND.EX P0, PT, RZ, RZ, PT, P0 ;  /* 0x000000ffff00720c */ /* 0x000fda0003f05300 */
[----:B0-----:R-:W-:Y:S05]  /*01a0*/  @!P0 BRA `(.L_x_3) ;  /* 0x0000002000fc8947 */ /* 0x001fea0003800000 */
[----:B------:R-:W0:Y:S01]  /*01b0*/  LDC.64 R8, c[0x4][0x8] ;  /* 0x01000200ff087b82 */ /* 0x000e220000000a00 */
[----:B------:R-:W-:Y:S01]  /*01c0*/  IMAD.MOV.U32 R0, RZ, RZ, RZ ;  /* 0x000000ffff007224 */ /* 0x000fe200078e00ff */
[----:B------:R-:W-:Y:S02]  /*01d0*/  CS2R R2, SRZ ;  /* 0x0000000000027805 */ /* 0x000fe4000001ff00 */
[----:B------:R-:W-:Y:S01]  /*01e0*/  CS2R R6, SRZ ;  /* 0x0000000000067805 */ /* 0x000fe2000001ff00 */
[----:B------:R-:W-:Y:S02]  /*01f0*/  IMAD.MOV.U32 R5, RZ, RZ, RZ ;  /* 0x000000ffff057224 */ /* 0x000fe400078e00ff */
[----:B0-----:R-:W-:-:S07]  /*0200*/  IMAD.WIDE.U32 R8, R11, 0xc80, R8 ;  /* 0x00000c800b087825 */ /* 0x001fce00078e0008 */
.L_x_5:
[----:B------:R-:W-:-:S06]  /*0210*/  IMAD R12, R0, 0x4, R1 ;  /* 0x00000004000c7824 */ /* 0x000fcc00078e0201 */
[----:B------:R-:W5:Y:S01]  /*0220*/  LDL R12, [R12+0x4] ;  /* 0x000004000c0c7983 */ /* 0x000f620000100800 */
[----:B------:R-:W-:-:S05]  /*0230*/  UMOV UR4, URZ ;  /* 0x000000ff00047c82 */ /* 0x000fca0008000000 */
.L_x_4:
[----:B-----5:R-:W-:Y:S01]  /*0240*/  SHF.R.U32.HI R20, RZ, UR4, R12 ;  /* 0x00000004ff147c19 */ /* 0x020fe2000801160c */
[----:B------:R-:W-:-:S03]  /*0250*/  IMAD.SHL.U32 R14, R0, 0x20, RZ ;  /* 0x00000020000e7824 */ /* 0x000fc600078e00ff */
[----:B------:R-:W-:Y:S01]  /*0260*/  LOP3.LUT R15, R20, 0x1, RZ, 0xc0, !PT ;  /* 0x00000001140f7812 */ /* 0x000fe200078ec0ff */
[----:B------:R-:W-:-:S03]  /*0270*/  VIADD R14, R14, UR4 ;  /* 0x000000040e0e7c36 */ /* 0x000fc60008000000 */
[----:B------:R-:W-:Y:S01]  /*0280*/  ISETP.NE.U32.AND P0, PT, R15, 0x1, PT ;  /* 0x000000010f00780c */ /* 0x000fe20003f05070 */
[----:B------:R-:W-:-:S03]  /*0290*/  IMAD R15, R14, 0x5, RZ ;  /* 0x000000050e0f7824 */ /* 0x000fc600078e02ff */
[----:B------:R-:W-:Y:S01]  /*02a0*/  R2P PR, R20, 0x7e ;  /* 0x0000007e14007804 */ /* 0x000fe20000000000 */
[----:B------:R-:W-:-:S08]  /*02b0*/  IMAD.WIDE.U32 R14, R15, 0x4, R8 ;  /* 0x000000040f0e7825 */ /* 0x000fd000078e0008 */
[----:B------:R-:W2:Y:S04]  /*02c0*/  @!P0 LDG.E R16, desc[UR6][R14.64+0x10] ;  /* 0x000010060e108981 */ /* 0x000ea8000c1e1900 */
[----:B------:R-:W3:Y:S04]  /*02d0*/  @P1 LDG.E R18, desc[UR6][R14.64+0x24] ;  /* 0x000024060e121981 */ /* 0x000ee8000c1e1900 */
[----:B------:R-:W4:Y:S04]  /*02e0*/  @P2 LDG.E R22, desc[UR6][R14.64+0x38] ;  /* 0x000038060e162981 */ /* 0x000f28000c1e1900 */
[----:B------:R-:W4:Y:S04]  /*02f0*/  @P3 LDG.E R24, desc[UR6][R14.64+0x4c] ;  /* 0x00004c060e183981 */ /* 0x000f28000c1e1900 */
[----:B------:R-:W4:Y:S04]  /*0300*/  @P4 LDG.E R26, desc[UR6][R14.64+0x60] ;  /* 0x000060060e1a4981 */ /* 0x000f28000c1e1900 */
[----:B------:R-:W4:Y:S04]  /*0310*/  @!P0 LDG.E R19, desc[UR6][R14.64+0x4] ;  /* 0x000004060e138981 */ /* 0x000f28000c1e1900 */
[----:B------:R-:W4:Y:S04]  /*0320*/  @!P0 LDG.E R21, desc[UR6][R14.64+0xc] ;  /* 0x00000c060e158981 */ /* 0x000f28000c1e1900 */
[----:B------:R-:W4:Y:S04]  /*0330*/  @P1 LDG.E R23, desc[UR6][R14.64+0x18] ;  /* 0x000018060e171981 */ /* 0x000f28000c1e1900 */
[----:B------:R-:W4:Y:S04]  /*0340*/  @P2 LDG.E R17, desc[UR6][R14.64+0x2c] ;  /* 0x00002c060e112981 */ /* 0x000f28000c1e1900 */
[----:B------:R-:W4:Y:S01]  /*0350*/  @P1 LDG.E R25, desc[UR6][R14.64+0x20] ;  /* 0x000020060e191981 */ /* 0x000f22000c1e1900 */
[----:B--2---:R-:W-:-:S03]  /*0360*/  @!P0 LOP3.LUT R3, R3, R16, RZ, 0x3c, !PT ;  /* 0x0000001003038212 */ /* 0x004fc600078e3cff */
[----:B------:R-:W2:Y:S01]  /*0370*/  @!P0 LDG.E R16, desc[UR6][R14.64+0x8] ;  /* 0x000008060e108981 */ /* 0x000ea2000c1e1900 */
[----:B---3--:R-:W-:-:S03]  /*0380*/  @P1 LOP3.LUT R3, R3, R18, RZ, 0x3c, !PT ;  /* 0x0000001203031212 */ /* 0x008fc600078e3cff */
[----:B------:R-:W3:Y:S01]  /*0390*/  @P1 LDG.E R18, desc[UR6][R14.64+0x1c] ;  /* 0x00001c060e121981 */ /* 0x000ee2000c1e1900 */
[----:B----4-:R-:W-:-:S03]  /*03a0*/  @P2 LOP3.LUT R3, R3, R22, RZ, 0x3c, !PT ;  /* 0x0000001603032212 */ /* 0x010fc600078e3cff */
[----:B------:R-:W4:Y:S01]  /*03b0*/  @P5 LDG.E R22, desc[UR6][R14.64+0x74] ;  /* 0x000074060e165981 */ /* 0x000f22000c1e1900 */
[----:B------:R-:W-:-:S03]  /*03c0*/  @P3 LOP3.LUT R3, R3, R24, RZ, 0x3c, !PT ;  /* 0x0000001803033212 */ /* 0x000fc600078e3cff */
[----:B------:R-:W4:Y:S01]  /*03d0*/  @P3 LDG.E R24, desc[UR6][R14.64+0x44] ;  /* 0x000044060e183981 */ /* 0x000f22000c1e1900 */
[----:B------:R-:W-:-:S03]  /*03e0*/  @P4 LOP3.LUT R3, R3, R26, RZ, 0x3c, !PT ;  /* 0x0000001a03034212 */ /* 0x000fc600078e3cff */
[----:B------:R-:W4:Y:S01]  /*03f0*/  @P6 LDG.E R26, desc[UR6][R14.64+0x88] ;  /* 0x000088060e1a6981 */ /* 0x000f22000c1e1900 */
[----:B------:R-:W-:-:S03]  /*0400*/  @!P0 LOP3.LUT R6, R6, R19, RZ, 0x3c, !PT ;  /* 0x0000001306068212 */ /* 0x000fc600078e3cff */
[----:B------:R-:W4:Y:S01]  /*0410*/  @P2 LDG.E R19, desc[UR6][R14.64+0x34] ;  /* 0x000034060e132981 */ /* 0x000f22000c1e1900 */
[----:B------:R-:W-:-:S03]  /*0420*/  @!P0 LOP3.LUT R2, R2, R21, RZ, 0x3c, !PT ;  /* 0x0000001502028212 */ /* 0x000fc600078e3cff */
[----:B------:R-:W4:Y:S01]  /*0430*/  @P3 LDG.E R21, desc[UR6][R14.64+0x40] ;  /* 0x000040060e153981 */ /* 0x000f22000c1e1900 */
[----:B------:R-:W-:-:S03]  /*0440*/  @P1 LOP3.LUT R6, R6, R23, RZ, 0x3c, !PT ;  /* 0x0000001706061212 */ /* 0x000fc600078e3cff */
[----:B------:R-:W4:Y:S01]  /*0450*/  @P3 LDG.E R23, desc[UR6][R14.64+0x48] ;  /* 0x000048060e173981 */ /* 0x000f22000c1e1900 */
[----:B------:R-:W-:-:S03]  /*0460*/  @P2 LOP3.LUT R6, R6, R17, RZ, 0x3c, !PT ;  /* 0x0000001106062212 */ /* 0x000fc600078e3cff */
[----:B------:R-:W4:Y:S01]  /*0470*/  @P4 LDG.E R17, desc[UR6][R14.64+0x54] ;  /* 0x000054060e114981 */ /* 0x000f22000c1e1900 */
[----:B--2---:R-:W-:-:S03]  /*0480*/  @!P0 LOP3.LUT R7, R7, R16, RZ, 0x3c, !PT ;  /* 0x0000001007078212 */ /* 0x004fc600078e3cff */
[----:B------:R-:W2:Y:S01]  /*0490*/  @!P0 LDG.E R16, desc[UR6][R14.64] ;  /* 0x000000060e108981 */ /* 0x000ea2000c1e1900 */
[----:B---3--:R-:W-:-:S03]  /*04a0*/  @P1 LOP3.LUT R7, R7, R18, RZ, 0x3c, !PT ;  /* 0x0000001207071212 */ /* 0x008fc600078e3cff */
[----:B------:R-:W3:Y:S01]  /*04b0*/  @P1 LDG.E R18, desc[UR6][R14.64+0x14] ;  /* 0x000014060e121981 */ /* 0x000ee2000c1e1900 */
[----:B----4-:R-:W-:-:S03]  /*04c0*/  @P5 LOP3.LUT R3, R3, R22, RZ, 0x3c, !PT ;  /* 0x0000001603035212 */ /* 0x010fc600078e3cff */
[----:B------:R-:W4:Y:S01]  /*04d0*/  @P2 LDG.E R22, desc[UR6][R14.64+0x30] ;  /* 0x000030060e162981 */ /* 0x000f22000c1e1900 */
[----:B------:R-:W-:Y:S02]  /*04e0*/  @P1 LOP3.LUT R2, R2, R25, RZ, 0x3c, !PT ;  /* 0x0000001902021212 */ /* 0x000fe400078e3cff */
[----:B------:R-:W-:Y:S02]  /*04f0*/  @P6 LOP3.LUT R3, R3, R26, RZ, 0x3c, !PT ;  /* 0x0000001a03036212 */ /* 0x000fe400078e3cff */
[----:B------:R-:W4:Y:S01]  /*0500*/  @P5 LDG.E R26, desc[UR6][R14.64+0x6c] ;  /* 0x00006c060e1a5981 */ /* 0x000f22000c1e1900 */
[----:B------:R-:W-:Y:S02]  /*0510*/  @P3 LOP3.LUT R6, R6, R21, RZ, 0x3c, !PT ;  /* 0x0000001506063212 */ /* 0x000fe400078e3cff */
[----:B------:R-:W-:Y:S01]  /*0520*/  @P2 LOP3.LUT R2, R2, R19, RZ, 0x3c, !PT ;  /* 0x0000001302022212 */ /* 0x000fe200078e3cff */
[----:B------:R-:W4:Y:S04]  /*0530*/  @P5 LDG.E R21, desc[UR6][R14.64+0x70] ;  /* 0x000070060e155981 */ /* 0x000f28000c1e1900 */
[----:B------:R-:W4:Y:S01]  /*0540*/  @P5 LDG.E R19, desc[UR6][R14.64+0x68] ;  /* 0x000068060e135981 */ /* 0x000f22000c1e1900 */
[----:B------:R-:W-:-:S03]  /*0550*/  @P4 LOP3.LUT R6, R6, R17, RZ, 0x3c, !PT ;  /* 0x0000001106064212 */ /* 0x000fc600078e3cff */
[----:B------:R-:W4:Y:S01]  /*0560*/  @P4 LDG.E R17, desc[UR6][R14.64+0x5c] ;  /* 0x00005c060e114981 */ /* 0x000f22000c1e1900 */
[----:B--2---:R-:W-:-:S03]  /*0570*/  @!P0 LOP3.LUT R5, R5, R16, RZ, 0x3c, !PT ;  /* 0x0000001005058212 */ /* 0x004fc600078e3cff */
[----:B------:R-:W2:Y:S01]  /*0580*/  @P2 LDG.E R16, desc[UR6][R14.64+0x28] ;  /* 0x000028060e102981 */ /* 0x000ea2000c1e1900 */
[----:B---3--:R-:W-:-:S03]  /*0590*/  @P1 LOP3.LUT R5, R5, R18, RZ, 0x3c, !PT ;  /* 0x0000001205051212 */ /* 0x008fc600078e3cff */
[----:B------:R-:W3:Y:S01]  /*05a0*/  @P3 LDG.E R18, desc[UR6][R14.64+0x3c] ;  /* 0x00003c060e123981 */ /* 0x000ee2000c1e1900 */
[----:B----4-:R-:W-:-:S03]  /*05b0*/  @P2 LOP3.LUT R7, R7, R22, RZ, 0x3c, !PT ;  /* 0x0000001607072212 */ /* 0x010fc600078e3cff */
[----:B------:R-:W4:Y:S01]  /*05c0*/  @P4 LDG.E R22, desc[UR6][R14.64+0x50] ;  /* 0x000050060e164981 */ /* 0x000f22000c1e1900 */
[----:B------:R-:W-:-:S03]  /*05d0*/  @P3 LOP3.LUT R7, R7, R24, RZ, 0x3c, !PT ;  /* 0x0000001807073212 */ /* 0x000fc600078e3cff */
[----:B------:R-:W4:Y:S01]  /*05e0*/  @P4 LDG.E R24, desc[UR6][R14.64+0x58] ;  /* 0x000058060e184981 */ /* 0x000f22000c1e1900 */
[----:B------:R-:W-:Y:S02]  /*05f0*/  LOP3.LUT P0, RZ, R20, 0x80, RZ, 0xc0, !PT ;  /* 0x0000008014ff7812 */ /* 0x000fe4000780c0ff */
[----:B------:R-:W-:Y:S02]  /*0600*/  @P3 LOP3.LUT R2, R2, R23, RZ, 0x3c, !PT ;  /* 0x0000001702023212 */ /* 0x000fe400078e3cff */
[----:B------:R-:W4:Y:S09]  /*0610*/  @P6 LDG.E R23, desc[UR6][R14.64+0x7c] ;  /* 0x00007c060e176981 */ /* 0x000f32000c1e1900 */
[----:B------:R-:W4:Y:S01]  /*0620*/  @P0 LDG.E R28, desc[UR6][R14.64+0x9c] ;  /* 0x00009c060e1c0981 */ /* 0x000f22000c1e1900 */
[----:B------:R-:W-:-:S03]  /*0630*/  @P5 LOP3.LUT R6, R6, R19, RZ, 0x3c, !PT ;  /* 0x0000001306065212 */ /* 0x000fc600078e3cff */
[----:B------:R-:W4:Y:S01]  /*0640*/  @P0 LDG.E R19, desc[UR6][R14.64+0x90] ;  /* 0x000090060e130981 */ /* 0x000f22000c1e1900 */
[----:B------:R-:W-:-:S03]  /*0650*/  @P4 LOP3.LUT R2, R2, R17, RZ, 0x3c, !PT ;  /* 0x0000001102024212 */ /* 0x000fc600078e3cff */
[----:B------:R-:W4:Y:S01]  /*0660*/  @P6 LDG.E R17, desc[UR6][R14.64+0x84] ;  /* 0x000084060e116981 */ /* 0x000f22000c1e1900 */
[----:B------:R-:W-:-:S03]  /*0670*/  @P5 LOP3.LUT R2, R2, R21, RZ, 0x3c, !PT ;  /* 0x0000001502025212 */ /* 0x000fc600078e3cff */
[----:B------:R-:W4:Y:S01]  /*0680*/  @P0 LDG.E R21, desc[UR6][R14.64+0x98] ;  /* 0x000098060e150981 */ /* 0x000f22000c1e1900 */
[----:B--2---:R-:W-:-:S03]  /*0690*/  @P2 LOP3.LUT R5, R5, R16, RZ, 0x3c, !PT ;  /* 0x0000001005052212 */ /* 0x004fc600078e3cff */
[----:B------:R-:W2:Y:S01]  /*06a0*/  @P5 LDG.E R16, desc[UR6][R14.64+0x64] ;  /* 0x000064060e105981 */ /* 0x000ea2000c1e1900 */
        /* <DEDUP_REMOVED lines=8> */
[----:B------:R-:W-:Y:S02]  /*0730*/  @P6 LOP3.LUT R6, R6, R23, RZ, 0x3c, !PT ;  /* 0x0000001706066212 */ /* 0x000fe400078e3cff */
[----:B------:R-:W-:Y:S02]  /*0740*/  @P0 LOP3.LUT R3, R3, R28, RZ, 0x3c, !PT ;  /* 0x0000001c03030212 */ /* 0x000fe400078e3cff */
[----:B------:R-:W-:Y:S02]  /*0750*/  @P0 LOP3.LUT R6, R6, R19, RZ, 0x3c, !PT ;  /* 0x0000001306060212 */ /* 0x000fe400078e3cff */
[----:B------:R-:W-:-:S04]  /*0760*/  @P6 LOP3.LUT R2, R2, R17, RZ, 0x3c, !PT ;  /* 0x0000001102026212 */ /* 0x000fc800078e3cff */
[----:B------:R-:W-:Y:S02]  /*0770*/  @P0 LOP3.LUT R2, R2, R21, RZ, 0x3c, !PT ;  /* 0x0000001502020212 */ /* 0x000fe400078e3cff */
[----:B--2---:R-:W-:-:S04]  /*0780*/  @P5 LOP3.LUT R5, R5, R16, RZ, 0x3c, !PT ;  /* 0x0000001005055212 */ /* 0x004fc800078e3cff */
[----:B---3--:R-:W-:Y:S02]  /*0790*/  @P6 LOP3.LUT R5, R5, R18, RZ, 0x3c, !PT ;  /* 0x0000001205056212 */ /* 0x008fe400078e3cff */
[----:B----4-:R-:W-:Y:S02]  /*07a0*/  @P6 LOP3.LUT R7, R7, R22, RZ, 0x3c, !PT ;  /* 0x0000001607076212 */ /* 0x010fe400078e3cff */
[----:B------:R-:W-:Y:S02]  /*07b0*/  @P0 LOP3.LUT R5, R5, R24, RZ, 0x3c, !PT ;  /* 0x0000001805050212 */ /* 0x000fe400078e3cff */
[----:B------:R-:W-:Y:S02]  /*07c0*/  @P0 LOP3.LUT R7, R7, R26, RZ, 0x3c, !PT ;  /* 0x0000001a07070212 */ /* 0x000fe400078e3cff */
[----:B------:R-:W-:-:S13]  /*07d0*/  R2P PR, R20.B1, 0x7f ;  /* 0x0000007f14007804 */ /* 0x000fda0000001000 */
[----:B------:R-:W2:Y:S04]  /*07e0*/  @P0 LDG.E R19, desc[UR6][R14.64+0xa4] ;  /* 0x0000a4060e130981 */ /* 0x000ea8000c1e1900 */
[----:B------:R-:W3:Y:S04]  /*07f0*/  @P0 LDG.E R22, desc[UR6][R14.64+0xa8] ;  /* 0x0000a8060e160981 */ /* 0x000ee8000c1e1900 */
[----:B------:R-:W4:Y:S04]  /*0800*/  @P0 LDG.E R21, desc[UR6][R14.64+0xac] ;  /* 0x0000ac060e150981 */ /* 0x000f28000c1e1900 */
[----:B------:R-:W4:Y:S04]  /*0810*/  @P0 LDG.E R18, desc[UR6][R14.64+0xa0] ;  /* 0x0000a0060e120981 */ /* 0x000f28000c1e1900 */
[----:B------:R-:W4:Y:S04]  /*0820*/  @P0 LDG.E R24, desc[UR6][R14.64+0xb0] ;  /* 0x0000b0060e180981 */ /* 0x000f28000c1e1900 */
[----:B------:R-:W4:Y:S04]  /*0830*/  @P1 LDG.E R23, desc[UR6][R14.64+0xb8] ;  /* 0x0000b8060e171981 */ /* 0x000f28000c1e1900 */
[----:B------:R-:W4:Y:S04]  /*0840*/  @P1 LDG.E R16, desc[UR6][R14.64+0xc4] ;  /* 0x0000c4060e101981 */ /* 0x000f28000c1e1900 */
[----:B------:R-:W4:Y:S04]  /*0850*/  @P1 LDG.E R26, desc[UR6][R14.64+0xbc] ;  /* 0x0000bc060e1a1981 */ /* 0x000f28000c1e1900 */
[----:B------:R-:W4:Y:S04]  /*0860*/  @P1 LDG.E R17, desc[UR6][R14.64+0xc0] ;  /* 0x0000c0060e111981 */ /* 0x000f28000c1e1900 */
[----:B------:R-:W4:Y:S04]  /*0870*/  @P3 LDG.E R25, desc[UR6][R14.64+0xe8] ;  /* 0x0000e8060e193981 */ /* 0x000f28000c1e1900 */
        /* <DEDUP_REMOVED lines=8> */
[----:B------:R-:W3:Y:S01]  /*0900*/  @P2 LDG.E R18, desc[UR6][R14.64+0xd0] ;  /* 0x0000d0060e122981 */ /* 0x000ee2000c1e1900 */
[----:B------:R-:W-:Y:S02]  /*0910*/  @P0 LOP3.LUT R3, R3, R24, RZ, 0x3c, !PT ;  /* 0x0000001803030212 */ /* 0x000fe400078e3cff */
[----:B------:R-:W-:Y:S01]  /*0920*/  LOP3.LUT P0, RZ, R20, 0x8000, RZ, 0xc0, !PT ;  /* 0x0000800014ff7812 */ /* 0x000fe2000780c0ff */
[----:B------:R-:W4:Y:S04]  /*0930*/  @P3 LDG.E R24, desc[UR6][R14.64+0xec] ;  /* 0x0000ec060e183981 */ /* 0x000f28000c1e1900 */
[----:B------:R-:W4:Y:S01]  /*0940*/  @P2 LDG.E R20, desc[UR6][R14.64+0xd8] ;  /* 0x0000d8060e142981 */ /* 0x000f22000c1e1900 */
[----:B------:R-:W-:Y:S02]  /*0950*/  @P1 LOP3.LUT R6, R6, R23, RZ, 0x3c, !PT ;  /* 0x0000001706061212 */ /* 0x000fe400078e3cff */
[----:B------:R-:W-:Y:S01]  /*0960*/  @P1 LOP3.LUT R3, R3, R16, RZ, 0x3c, !PT ;  /* 0x0000001003031212 */ /* 0x000fe200078e3cff */
[----:B------:R-:W4:Y:S04]  /*0970*/  @P3 LDG.E R23, desc[UR6][R14.64+0xe0] ;  /* 0x0000e0060e173981 */ /* 0x000f28000c1e1900 */
[----:B------:R-:W4:Y:S01]  /*0980*/  @P4 LDG.E R16, desc[UR6][R14.64+0xf8] ;  /* 0x0000f8060e104981 */ /* 0x000f22000c1e1900 */
[----:B------:R-:W-:-:S02]  /*0990*/  @P1 LOP3.LUT R7, R7, R26, RZ, 0x3c, !PT ;  /* 0x0000001a07071212 */ /* 0x000fc400078e3cff */
[----:B------:R-:W-:Y:S01]  /*09a0*/  @P1 LOP3.LUT R2, R2, R17, RZ, 0x3c, !PT ;  /* 0x0000001102021212 */ /* 0x000fe200078e3cff */
[----:B------:R-:W4:Y:S04]  /*09b0*/  @P5 LDG.E R26, desc[UR6][R14.64+0x10c] ;  /* 0x00010c060e1a5981 */ /* 0x000f28000c1e1900 */
[----:B------:R-:W4:Y:S01]  /*09c0*/  @P4 LDG.E R17, desc[UR6][R14.64+0xf4] ;  /* 0x0000f4060e114981 */ /* 0x000f22000c1e1900 */
[----:B--2---:R-:W-:-:S03]  /*09d0*/  @P2 LOP3.LUT R6, R6, R19, RZ, 0x3c, !PT ;  /* 0x0000001306062212 */ /* 0x004fc600078e3cff */
[----:B------:R-:W2:Y:S01]  /*09e0*/  @P4 LDG.E R19, desc[UR6][R14.64+0xfc] ;  /* 0x0000fc060e134981 */ /* 0x000ea2000c1e1900 */
[----:B---3--:R-:W-:-:S03]  /*09f0*/  @P2 LOP3.LUT R7, R7, R18, RZ, 0x3c, !PT ;  /* 0x0000001207072212 */ /* 0x008fc600078e3cff */
[----:B------:R-:W3:Y:S01]  /*0a00*/  @P3 LDG.E R18, desc[UR6][R14.64+0xdc] ;  /* 0x0000dc060e123981 */ /* 0x000ee2000c1e1900 */
[----:B------:R-:W-:-:S03]  /*0a10*/  @P3 LOP3.LUT R7, R7, R22, RZ, 0x3c, !PT ;  /* 0x0000001607073212 */ /* 0x000fc600078e3cff */
[----:B------:R-:W3:Y:S01]  /*0a20*/  @P2 LDG.E R22, desc[UR6][R14.64+0xc8] ;  /* 0x0000c8060e162981 */ /* 0x000ee2000c1e1900 */
[----:B----4-:R-:W-:-:S03]  /*0a30*/  @P2 LOP3.LUT R3, R3, R20, RZ, 0x3c, !PT ;  /* 0x0000001403032212 */ /* 0x010fc600078e3cff */
[----:B------:R-:W4:Y:S01]  /*0a40*/  @P1 LDG.E R20, desc[UR6][R14.64+0xb4] ;  /* 0x0000b4060e141981 */ /* 0x000f22000c1e1900 */
[----:B------:R-:W-:-:S03]  /*0a50*/  @P3 LOP3.LUT R3, R3, R24, RZ, 0x3c, !PT ;  /* 0x0000001803033212 */ /* 0x000fc600078e3cff */
[----:B------:R-:W3:Y:S01]  /*0a60*/  @P4 LDG.E R24, desc[UR6][R14.64+0x100] ;  /* 0x000100060e184981 */ /* 0x000ee2000c1e1900 */
[----:B------:R-:W-:Y:S02]  /*0a70*/  @P2 LOP3.LUT R2, R2, R21, RZ, 0x3c, !PT ;  /* 0x0000001502022212 */ /* 0x000fe400078e3cff */
[----:B------:R-:W-:Y:S01]  /*0a80*/  @P3 LOP3.LUT R6, R6, R23, RZ, 0x3c, !PT ;  /* 0x0000001706063212 */ /* 0x000fe200078e3cff */
[----:B------:R-:W3:Y:S01]  /*0a90*/  @P5 LDG.E R21, desc[UR6][R14.64+0x108] ;  /* 0x000108060e155981 */ /* 0x000ee2000c1e1900 */
[----:B------:R-:W-:-:S03]  /*0aa0*/  @P4 LOP3.LUT R7, R7, R16, RZ, 0x3c, !PT ;  /* 0x0000001007074212 */ /* 0x000fc600078e3cff */
[----:B------:R-:W3:Y:S04]  /*0ab0*/  @P5 LDG.E R23, desc[UR6][R14.64+0x110] ;  /* 0x000110060e175981 */ /* 0x000ee8000c1e1900 */
[----:B------:R-:W3:Y:S01]  /*0ac0*/  @P4 LDG.E R16, desc[UR6][R14.64+0xf0] ;  /* 0x0000f0060e104981 */ /* 0x000ee2000c1e1900 */
[----:B------:R-:W-:Y:S02]  /*0ad0*/  @P3 LOP3.LUT R2, R2, R25, RZ, 0x3c, !PT ;  /* 0x0000001902023212 */ /* 0x000fe400078e3cff */
[----:B------:R-:W-:Y:S02]  /*0ae0*/  @P4 LOP3.LUT R6, R6, R17, RZ, 0x3c, !PT ;  /* 0x0000001106064212 */ /* 0x000fe400078e3cff */
[----:B------:R-:W3:Y:S01]  /*0af0*/  @P6 LDG.E R17, desc[UR6][R14.64+0x11c] ;  /* 0x00011c060e116981 */ /* 0x000ee2000c1e1900 */
[----:B------:R-:W-:-:S03]  /*0b00*/  @P5 LOP3.LUT R7, R7, R26, RZ, 0x3c, !PT ;  /* 0x0000001a07075212 */ /* 0x000fc600078e3cff */
[----:B------:R-:W3:Y:S01]  /*0b10*/  @P0 LDG.E R26, desc[UR6][R14.64+0x134] ;  /* 0x000134060e1a0981 */ /* 0x000ee2000c1e1900 */
[----:B--2---:R-:W-:-:S03]  /*0b20*/  @P4 LOP3.LUT R2, R2, R19, RZ, 0x3c, !PT ;  /* 0x0000001302024212 */ /* 0x004fc600078e3cff */
[----:B------:R-:W2:Y:S01]  /*0b30*/  @P6 LDG.E R19, desc[UR6][R14.64+0x124] ;  /* 0x000124060e136981 */ /* 0x000ea2000c1e1900 */
[----:B----4-:R-:W-:-:S03]  /*0b40*/  @P1 LOP3.LUT R5, R5, R20, RZ, 0x3c, !PT ;  /* 0x0000001405051212 */ /* 0x010fc600078e3cff */
[----:B------:R-:W4:Y:S01]  /*0b50*/  @P5 LDG.E R20, desc[UR6][R14.64+0x104] ;  /* 0x000104060e145981 */ /* 0x000f22000c1e1900 */
[----:B---3--:R-:W-:Y:S02]  /*0b60*/  @P2 LOP3.LUT R5, R5, R22, RZ, 0x3c, !PT ;  /* 0x0000001605052212 */ /* 0x008fe400078e3cff */
[----:B------:R-:W-:Y:S01]  /*0b70*/  @P4 LOP3.LUT R3, R3, R24, RZ, 0x3c, !PT ;  /* 0x0000001803034212 */ /* 0x000fe200078e3cff */
[----:B------:R-:W3:Y:S01]  /*0b80*/  @P6 LDG.E R22, desc[UR6][R14.64+0x120] ;  /* 0x000120060e166981 */ /* 0x000ee2000c1e1900 */
[----:B------:R-:W-:-:S03]  /*0b90*/  @P3 LOP3.LUT R5, R5, R18, RZ, 0x3c, !PT ;  /* 0x0000001205053212 */ /* 0x000fc600078e3cff */
[----:B------:R-:W3:Y:S01]  /*0ba0*/  @P6 LDG.E R24, desc[UR6][R14.64+0x128] ;  /* 0x000128060e186981 */ /* 0x000ee2000c1e1900 */
[----:B------:R-:W-:-:S03]  /*0bb0*/  @P5 LOP3.LUT R6, R6, R21, RZ, 0x3c, !PT ;  /* 0x0000001506065212 */ /* 0x000fc600078e3cff */
[----:B------:R-:W3:Y:S01]  /*0bc0*/  @P6 LDG.E R18, desc[UR6][R14.64+0x118] ;  /* 0x000118060e126981 */ /* 0x000ee2000c1e1900 */
[----:B------:R-:W-:Y:S02]  /*0bd0*/  @P5 LOP3.LUT R2, R2, R23, RZ, 0x3c, !PT ;  /* 0x0000001702025212 */ /* 0x000fe400078e3cff */
[----:B------:R-:W-:Y:S01]  /*0be0*/  @P5 LOP3.LUT R3, R3, R28, RZ, 0x3c, !PT ;  /* 0x0000001c03035212 */ /* 0x000fe200078e3cff */
[----:B------:R-:W3:Y:S01]  /*0bf0*/  @P0 LDG.E R21, desc[UR6][R14.64+0x130] ;  /* 0x000130060e150981 */ /* 0x000ee2000c1e1900 */
[----:B------:R-:W-:-:S03]  /*0c00*/  @P4 LOP3.LUT R5, R5, R16, RZ, 0x3c, !PT ;  /* 0x0000001005054212 */ /* 0x000fc600078e3cff */
[----:B------:R-:W3:Y:S04]  /*0c10*/  @P0 LDG.E R28, desc[UR6][R14.64+0x13c] ;  /* 0x00013c060e1c0981 */ /* 0x000ee8000c1e1900 */
[----:B------:R-:W3:Y:S04]  /*0c20*/  @P0 LDG.E R23, desc[UR6][R14.64+0x138] ;  /* 0x000138060e170981 */ /* 0x000ee8000c1e1900 */
[----:B------:R-:W3:Y:S01]  /*0c30*/  @P0 LDG.E R16, desc[UR6][R14.64+0x12c] ;  /* 0x00012c060e100981 */ /* 0x000ee2000c1e1900 */
[----:B------:R-:W-:-:S04]  /*0c40*/  UIADD3 UR4, UPT, UPT, UR4, 0x10, URZ ;  /* 0x0000001004047890 */ /* 0x000fc8000fffe0ff */
[----:B------:R-:W-:Y:S01]  /*0c50*/  UISETP.NE.AND UP0, UPT, UR4, 0x20, UPT ;  /* 0x000000200400788c */ /* 0x000fe2000bf05270 */
[----:B------:R-:W-:Y:S02]  /*0c60*/  @P6 LOP3.LUT R6, R6, R17, RZ, 0x3c, !PT ;  /* 0x0000001106066212 */ /* 0x000fe400078e3cff */
[----:B--2---:R-:W-:Y:S02]  /*0c70*/  @P6 LOP3.LUT R2, R2, R19, RZ, 0x3c, !PT ;  /* 0x0000001302026212 */ /* 0x004fe400078e3cff */
[----:B----4-:R-:W-:Y:S02]  /*0c80*/  @P5 LOP3.LUT R5, R5, R20, RZ, 0x3c, !PT ;  /* 0x0000001405055212 */ /* 0x010fe400078e3cff */
[----:B---3--:R-:W-:Y:S02]  /*0c90*/  @P6 LOP3.LUT R7, R7, R22, RZ, 0x3c, !PT ;  /* 0x0000001607076212 */ /* 0x008fe400078e3cff */
[----:B------:R-:W-:Y:S02]  /*0ca0*/  @P6 LOP3.LUT R3, R3, R24, RZ, 0x3c, !PT ;  /* 0x0000001803036212 */ /* 0x000fe400078e3cff */
[----:B------:R-:W-:-:S02]  /*0cb0*/  @P6 LOP3.LUT R5, R5, R18, RZ, 0x3c, !PT ;  /* 0x0000001205056212 */ /* 0x000fc400078e3cff */
[----:B------:R-:W-:Y:S02]  /*0cc0*/  @P0 LOP3.LUT R7, R7, R26, RZ, 0x3c, !PT ;  /* 0x0000001a07070212 */ /* 0x000fe400078e3cff */
[----:B------:R-:W-:Y:S02]  /*0cd0*/  @P0 LOP3.LUT R6, R6, R21, RZ, 0x3c, !PT ;  /* 0x0000001506060212 */ /* 0x000fe400078e3cff */
[----:B------:R-:W-:Y:S02]  /*0ce0*/  @P0 LOP3.LUT R3, R3, R28, RZ, 0x3c, !PT ;  /* 0x0000001c03030212 */ /* 0x000fe400078e3cff */
[----:B------:R-:W-:Y:S02]  /*0cf0*/  @P0 LOP3.LUT R2, R2, R23, RZ, 0x3c, !PT ;  /* 0x0000001702020212 */ /* 0x000fe400078e3cff */
[----:B------:R-:W-:Y:S01]  /*0d00*/  @P0 LOP3.LUT R5, R5, R16, RZ, 0x3c, !PT ;  /* 0x0000001005050212 */ /* 0x000fe200078e3cff */
[----:B------:R-:W-:Y:S06]  /*0d10*/  BRA.U UP0, `(.L_x_4) ;  /* 0xfffffff500487547 */ /* 0x000fec000b83ffff */
[----:B------:R-:W-:-:S05]  /*0d20*/  VIADD R0, R0, 0x1 ;  /* 0x0000000100007836 */ /* 0x000fca0000000000 */
[----:B------:R-:W-:-:S13]  /*0d30*/  ISETP.NE.AND P0, PT, R0, 0x5, PT ;  /* 0x000000050000780c */ /* 0x000fda0003f05270 */
[----:B------:R-:W-:Y:S05]  /*0d40*/  @P0 BRA `(.L_x_5) ;  /* 0xfffffff400300947 */ /* 0x000fea000383ffff */
[----:B------:R-:W-:Y:S01]  /*0d50*/  LOP3.LUT R0, R13, 0x3, RZ, 0xc0, !PT ;  /* 0x000000030d007812 */ /* 0x000fe200078ec0ff */
[----:B------:R0:W-:Y:S03]  /*0d60*/  STL.64 [R1+0x8], R6 ;  /* 0x0000080601007387 */ /* 0x0001e60000100a00 */
[----:B------:R-:W-:Y:S01]  /*0d70*/  ISETP.NE.U32.AND P0, PT, R0, 0x1, PT ;  /* 0x000000010000780c */ /* 0x000fe20003f05070 */
[----:B------:R0:W-:Y:S03]  /*0d80*/  STL.64 [R1+0x10], R2 ;  /* 0x0000100201007387 */ /* 0x0001e60000100a00 */
[----:B------:R-:W-:Y:S01]  /*0d90*/  ISETP.NE.AND.EX P0, PT, RZ, RZ, PT, P0 ;  /* 0x000000ffff00720c */ /* 0x000fe20003f05300 */
[----:B------:R0:W-:-:S12]  /*0da0*/  STL [R1+0x4], R5 ;  /* 0x0000040501007387 */ /* 0x0001d80000100800 */
[----:B0-----:R-:W-:Y:S05]  /*0db0*/  @!P0 BRA `(.L_x_3) ;  /* 0x0000001400f88947 */ /* 0x001fea0003800000 */
[----:B------:R-:W-:Y:S01]  /*0dc0*/  UMOV UR4, URZ ;  /* 0x000000ff00047c82 */ /* 0x000fe20008000000 */
[----:B------:R-:W-:Y:S01]  /*0dd0*/  IMAD.MOV.U32 R0, RZ, RZ, RZ ;  /* 0x000000ffff007224 */ /* 0x000fe200078e00ff */
[----:B------:R-:W-:Y:S01]  /*0de0*/  CS2R R6, SRZ ;  /* 0x0000000000067805 */ /* 0x000fe2000001ff00 */
[----:B------:R-:W-:Y:S02]  /*0df0*/  IMAD.MOV.U32 R2, RZ, RZ, RZ ;  /* 0x000000ffff027224 */ /* 0x000fe400078e00ff */
[----:B------:R-:W-:Y:S02]  /*0e00*/  IMAD.MOV.U32 R5, RZ, RZ, RZ ;  /* 0x000000ffff057224 */ /* 0x000fe400078e00ff */
[----:B------:R-:W-:-:S07]  /*0e10*/  IMAD.U32 R3, RZ, RZ, UR4 ;  /* 0x00000004ff037e24 */ /* 0x000fce000f8e00ff */
.L_x_7:
[----:B------:R-:W-:-:S06]  /*0e20*/  IMAD R12, R0, 0x4, R1 ;  /* 0x00000004000c7824 */ /* 0x000fcc00078e0201 */
[----:B------:R-:W5:Y:S01]  /*0e30*/  LDL R12, [R12+0x4] ;  /* 0x000004000c0c7983 */ /* 0x000f620000100800 */
[----:B------:R-:W-:-:S05]  /*0e40*/  UMOV UR4, URZ ;  /* 0x000000ff00047c82 */ /* 0x000fca0008000000 */
.L_x_6:
        /* <DEDUP_REMOVED lines=180> */
[----:B------:R0:W-:Y:S03]  /*1990*/  STL [R1+0x4], R5 ;  /* 0x0000040501007387 */ /* 0x0001e60000100800 */
[----:B------:R-:W-:Y:S01]  /*19a0*/  ISETP.NE.AND.EX P0, PT, RZ, RZ, PT, P0 ;  /* 0x000000ffff00720c */ /* 0x000fe20003f05300 */
[----:B------:R0:W-:-:S12]  /*19b0*/  STL.64 [R1+0x10], R2 ;  /* 0x0000100201007387 */ /* 0x0001d80000100a00 */
[----:B0-----:R-:W-:Y:S05]  /*19c0*/  @P0 BRA `(.L_x_3) ;  /* 0x0000000800f40947 */ /* 0x001fea0003800000 */
[----:B------:R-:W-:Y:S01]  /*19d0*/  UMOV UR4, URZ ;  /* 0x000000ff00047c82 */ /* 0x000fe20008000000 */
[----:B------:R-:W-:Y:S01]  /*19e0*/  IMAD.MOV.U32 R0, RZ, RZ, RZ ;  /* 0x000000ffff007224 */ /* 0x000fe200078e00ff */
[----:B------:R-:W-:Y:S01]  /*19f0*/  CS2R R6, SRZ ;  /* 0x0000000000067805 */ /* 0x000fe2000001ff00 */
[----:B------:R-:W-:Y:S02]  /*1a00*/  IMAD.MOV.U32 R2, RZ, RZ, RZ ;  /* 0x000000ffff027224 */ /* 0x000fe400078e00ff */
[----:B------:R-:W-:Y:S02]  /*1a10*/  IMAD.MOV.U32 R5, RZ, RZ, RZ ;  /* 0x000000ffff057224 */ /* 0x000fe400078e00ff */
[----:B------:R-:W-:-:S07]  /*1a20*/  IMAD.U32 R3, RZ, RZ, UR4 ;  /* 0x00000004ff037e24 */ /* 0x000fce000f8e00ff */
.L_x_9:
[----:B------:R-:W-:-:S06]  /*1a30*/  IMAD R12, R0, 0x4, R1 ;  /* 0x00000004000c7824 */ /* 0x000fcc00078e0201 */
[----:B------:R-:W5:Y:S01]  /*1a40*/  LDL R12, [R12+0x4] ;  /* 0x000004000c0c7983 */ /* 0x000f620000100800 */
[----:B------:R-:W-:-:S05]  /*1a50*/  UMOV UR4, URZ ;  /* 0x000000ff00047c82 */ /* 0x000fca0008000000 */
.L_x_8:
        /* <DEDUP_REMOVED lines=177> */
[----:B------:R0:W-:Y:S04]  /*2570*/  STL.64 [R1+0x8], R6 ;  /* 0x0000080601007387 */ /* 0x0001e80000100a00 */
[----:B------:R0:W-:Y:S04]  /*2580*/  STL [R1+0x4], R5 ;  /* 0x0000040501007387 */ /* 0x0001e80000100800 */
[----:B------:R0:W-:Y:S02]  /*2590*/  STL.64 [R1+0x10], R2 ;  /* 0x0000100201007387 */ /* 0x0001e40000100a00 */
.L_x_3:
[----:B------:R-:W-:Y:S05]  /*25a0*/  BSYNC.RECONVERGENT B1 ;  /* 0x0000000000017941 */ /* 0x000fea0003800200 */
.L_x_2:
[----:B------:R-:W-:Y:S01]  /*25b0*/  ISETP.GT.U32.AND P0, PT, R13, 0x3, PT ;  /* 0x000000030d00780c */ /* 0x000fe20003f04070 */
[----:B------:R-:W-:Y:S01]  /*25c0*/  VIADD R11, R11, 0x1 ;  /* 0x000000010b0b7836 */ /* 0x000fe20000000000 */
[--C-:B------:R-:W-:Y:S02]  /*25d0*/  SHF.R.U64 R13, R13, 0x2, R10.reuse ;  /* 0x000000020d0d7819 */ /* 0x100fe4000000120a */
[----:B------:R-:W-:Y:S02]  /*25e0*/  ISETP.GT.U32.AND.EX P0, PT, R10, RZ, PT, P0 ;  /* 0x000000ff0a00720c */ /* 0x000fe40003f04100 */
[----:B------:R-:W-:-:S11]  /*25f0*/  SHF.R.U32.HI R10, RZ, 0x2, R10 ;  /* 0x00000002ff0a7819 */ /* 0x000fd6000001160a */
[----:B------:R-:W-:Y:S05]  /*2600*/  @P0 BRA `(.L_x_10) ;  /* 0xffffffd800d40947 */ /* 0x000fea000383ffff */
.L_x_1:
[----:B------:R-:W-:Y:S05]  /*2610*/  BSYNC.RECONVERGENT B0 ;  /* 0x0000000000007941 */ /* 0x000fea0003800200 */
.L_x_0:
[----:B------:R-:W-:Y:S01]  /*2620*/  SHF.R.U32.HI R0, RZ, 0x2, R5 ;  /* 0x00000002ff007819 */ /* 0x000fe20000011605 */
[----:B------:R-:W1:Y:S01]  /*2630*/  S2R R12, SR_TID.X ;  /* 0x00000000000c7919 */ /* 0x000e620000002100 */
[----:B------:R-:W1:Y:S01]  /*2640*/  LDCU.64 UR8, c[0x0][0x380] ;  /* 0x00007000ff0877ac */ /* 0x000e620008000a00 */
[----:B0-----:R-:W0:Y:S01]  /*2650*/  LDC R6, c[0x0][0x2f8] ;  /* 0x0000be00ff067b82 */ /* 0x001e220000000800 */
[----:B------:R-:W-:Y:S01]  /*2660*/  LOP3.LUT R0, R0, R5, RZ, 0x3c, !PT ;  /* 0x0000000500007212 */ /* 0x000fe200078e3cff */
[----:B------:R-:W-:Y:S01]  /*2670*/  IMAD.SHL.U32 R5, R3, 0x10, RZ ;  /* 0x0000001003057824 */ /* 0x000fe200078e00ff */
[----:B------:R-:W-:-:S03]  /*2680*/  MOV R8, 0x0 ;  /* 0x0000000000087802 */ /* 0x000fc60000000f00 */
[----:B------:R-:W-:-:S03]  /*2690*/  IMAD.SHL.U32 R2, R0, 0x2, RZ ;  /* 0x0000000200027824 */ /* 0x000fc600078e00ff */
[----:B------:R-:W2:Y:S02]  /*26a0*/  LDC.64 R8, c[0x4][R8] ;  /* 0x0100000008087b82 */ /* 0x000ea40000000a00 */
[----:B------:R-:W-:Y:S01]  /*26b0*/  LOP3.LUT R2, R0, R2, R5, 0x96, !PT ;  /* 0x0000000200027212 */ /* 0x000fe200078e9605 */
[----:B------:R-:W-:-:S03]  /*26c0*/  IMAD.MOV.U32 R5, RZ, RZ, 0x2f800000 ;  /* 0x2f800000ff057424 */ /* 0x000fc600078e00ff */
[----:B------:R-:W-:-:S04]  /*26d0*/  LOP3.LUT R3, R2, R3, RZ, 0x3c, !PT ;  /* 0x0000000302037212 */ /* 0x000fc800078e3cff */
[----:B------:R-:W-:-:S04]  /*26e0*/  IADD3 R3, PT, PT, R4, 0x587c5, R3 ;  /* 0x000587c504037810 */ /* 0x000fc80007ffe003 */
[----:B------:R-:W-:-:S05]  /*26f0*/  I2FP.F32.U32 R0, R3 ;  /* 0x0000000300007245 */ /* 0x000fca0000201000 */
[----:B------:R-:W-:Y:S01]  /*2700*/  FFMA R0, R0, R5, 1.1641532182693481445e-10 ;  /* 0x2f00000000007423 */ /* 0x000fe20000000005 */
[C---:B-1----:R-:W-:Y:S01]  /*2710*/  LEA R10, P0, R12.reuse, UR8, 0x2 ;  /* 0x000000080c0a7c11 */ /* 0x042fe2000f8010ff */
[----:B------:R1:W-:Y:S02]  /*2720*/  STL [R1+0x30], R12 ;  /* 0x0000300c01007387 */ /* 0x0003e40000100800 */
[----:B------:R-:W3:Y:S01]  /*2730*/  F2F.F64.F32 R2, R0 ;  /* 0x0000000000027310 */ /* 0x000ee20000201800 */
[----:B------:R-:W-:Y:S01]  /*2740*/  LEA.HI.X R11, R12, UR9, RZ, 0x2, P0 ;  /* 0x000000090c0b7c11 */ /* 0x000fe200080f14ff */
[----:B------:R-:W4:Y:S01]  /*2750*/  LDCU.64 UR8, c[0x4][0x50] ;  /* 0x01000a00ff0877ac */ /* 0x000f220008000a00 */
[----:B0-----:R-:W-:-:S03]  /*2760*/  IADD3 R6, P0, P1, R1, 0x30, R6 ;  /* 0x0000003001067810 */ /* 0x001fc6000791e006 */
[----:B------:R1:W-:Y:S01]  /*2770*/  STG.E desc[UR6][R10.64], R0 ;  /* 0x000000000a007986 */ /* 0x0003e2000c101906 */
[----:B------:R-:W-:-:S03]  /*2780*/  IADD3.X R7, PT, PT, RZ, UR5, RZ, P0, P1 ;  /* 0x00000005ff077c10 */ /* 0x000fc600087e24ff */
[----:B---3--:R1:W-:Y:S01]  /*2790*/  STL.64 [R1+0x38], R2 ;  /* 0x0000380201007387 */ /* 0x0083e20000100a00 */
[----:B----4-:R-:W-:Y:S02]  /*27a0*/  IMAD.U32 R4, RZ, RZ, UR8 ;  /* 0x00000008ff047e24 */ /* 0x010fe4000f8e00ff */
[----:B--2---:R-:W-:-:S07]  /*27b0*/  IMAD.U32 R5, RZ, RZ, UR9 ;  /* 0x00000009ff057e24 */ /* 0x004fce000f8e00ff */
[----:B------:R-:W-:-:S07]  /*27c0*/  LEPC R20, `(.L_x_11) ;  /* 0x000000001014794e */ /* 0x000fce0000000000 */
[----:B-1----:R-:W-:Y:S05]  /*27d0*/  CALL.ABS.NOINC R8 ;  /* 0x0000000008007343 */ /* 0x002fea0003c00000 */
.L_x_11:
[----:B------:R-:W-:Y:S05]  /*27e0*/  EXIT ;  /* 0x000000000000794d */ /* 0x000fea0003800000 */
.L_x_12:
[----:B------:R-:W-:-:S00]  /*27f0*/  BRA `(.L_x_12) ;  /* 0xfffffffc00fc7947 */ /* 0x000fc0000383ffff */
[----:B------:R-:W-:-:S00]  /*2800*/  NOP ;  /* 0x0000000000007918 */ /* 0x000fc00000000000 */
[----:B------:R-:W-:-:S00]  /*2810*/  NOP ;  /* 0x0000000000007918 */ /* 0x000fc00000000000 */
[----:B------:R-:W-:-:S00]  /*2820*/  NOP ;  /* 0x0000000000007918 */ /* 0x000fc00000000000 */
[----:B------:R-:W-:-:S00]  /*2830*/  NOP ;  /* 0x0000000000007918 */ /* 0x000fc00000000000 */
[----:B------:R-:W-:-:S00]  /*2840*/  NOP ;  /* 0x0000000000007918 */ /* 0x000fc00000000000 */
[----:B------:R-:W-:-:S00]  /*2850*/  NOP ;  /* 0x0000000000007918 */ /* 0x000fc00000000000 */
[----:B------:R-:W-:-:S00]  /*2860*/  NOP ;  /* 0x0000000000007918 */ /* 0x000fc00000000000 */
[----:B------:R-:W-:-:S00]  /*2870*/  NOP ;  /* 0x0000000000007918 */ /* 0x000fc00000000000 */
.L_x_15:


//--------------------- .text._Z5hellov           --------------------------
	.section	.text._Z5hellov,"ax",@progbits
	.align	128
        .global         _Z5hellov
        .type           _Z5hellov,@function
        .size           _Z5hellov,(.L_x_16 - _Z5hellov)
        .other          _Z5hellov,@"STO_CUDA_ENTRY STV_DEFAULT"
_Z5hellov:
.text._Z5hellov:
[----:B------:R-:W0:Y:S01]  /*0000*/  LDC R1, c[0x0][0x37c] ;  /* 0x0000df00ff017b82 */ /* 0x000e220000000800 */
[----:B------:R-:W1:Y:S01]  /*0010*/  S2R R8, SR_CTAID.X ;  /* 0x0000000000087919 */ /* 0x000e620000002500 */
[----:B0-----:R-:W-:Y:S01]  /*0020*/  VIADD R1, R1, 0xfffffff8 ;  /* 0xfffffff801017836 */ /* 0x001fe20000000000 */
[----:B------:R-:W-:Y:S01]  /*0030*/  MOV R0, 0x0 ;  /* 0x0000000000007802 */ /* 0x000fe20000000f00 */
[----:B------:R-:W0:Y:S01]  /*0040*/  LDCU UR4, c[0x0][0x2f8] ;  /* 0x00005f00ff0477ac */ /* 0x000e220008000800 */
[----:B------:R-:W1:Y:S03]  /*0050*/  S2R R9, SR_TID.X ;  /* 0x0000000000097919 */ /* 0x000e660000002100 */
[----:B------:R2:W3:Y:S01]  /*0060*/  LDC.64 R2, c[0x4][R0] ;  /* 0x0100000000027b82 */ /* 0x0004e20000000a00 */
[----:B------:R-:W4:Y:S01]  /*0070*/  LDCU.64 UR6, c[0x4][0x48] ;  /* 0x01000900ff0677ac */ /* 0x000f220008000a00 */
[----:B------:R-:W5:Y:S01]  /*0080*/  LDCU UR5, c[0x0][0x2fc] ;  /* 0x00005f80ff0577ac */ /* 0x000f620008000800 */
[----:B0-----:R-:W-:Y:S01]  /*0090*/  IADD3 R6, P0, PT, R1, UR4, RZ ;  /* 0x0000000401067c10 */ /* 0x001fe2000ff1e0ff */
[----:B----4-:R-:W-:Y:S01]  /*00a0*/  IMAD.U32 R4, RZ, RZ, UR6 ;  /* 0x00000006ff047e24 */ /* 0x010fe2000f8e00ff */
[----:B------:R-:W-:-:S03]  /*00b0*/  MOV R5, UR7 ;  /* 0x0000000700057c02 */ /* 0x000fc60008000f00 */
[----:B-----5:R-:W-:Y:S01]  /*00c0*/  IMAD.X R7, RZ, RZ, UR5, P0 ;  /* 0x00000005ff077e24 */ /* 0x020fe200080e06ff */
[----:B-1----:R2:W-:Y:S07]  /*00d0*/  STL.64 [R1], R8 ;  /* 0x0000000801007387 */ /* 0x0025ee0000100a00 */
[----:B------:R-:W-:-:S07]  /*00e0*/  LEPC R20, `(.L_x_13) ;  /* 0x000000001014794e */ /* 0x000fce0000000000 */
[----:B--23--:R-:W-:Y:S05]  /*00f0*/  CALL.ABS.NOINC R2 ;  /* 0x0000000002007343 */ /* 0x00cfea0003c00000 */
.L_x_13:
[----:B------:R-:W-:Y:S05]  /*0100*/  EXIT ;  /* 0x000000000000794d */ /* 0x000fea0003800000 */
.L_x_14:
        /* <DEDUP_REMOVED lines=15> */
.L_x_16:


//--------------------- .nv.global.init           --------------------------
	.section	.nv.global.init,"aw",@progbits
	.align	4
.nv.global.init:
	.type		mrg32k3aM1SubSeq,@object
	.size		mrg32k3aM1SubSeq,(mrg32k3aM2SubSeq - mrg32k3aM1SubSeq)
mrg32k3aM1SubSeq:
        /*0000*/ 	.byte	0x0b, 0xcc, 0xee, 0x04, 0x73, 0x29, 0x8b, 0x6f, 0xf6, 0x53, 0x03, 0xf6, 0x23, 0xf6, 0xea, 0xda
        /* <DEDUP_REMOVED lines=125> */
	.type		mrg32k3aM2SubSeq,@object
	.size		mrg32k3aM2SubSeq,(mrg32k3aM1 - mrg32k3aM2SubSeq)
mrg32k3aM2SubSeq:
        /* <DEDUP_REMOVED lines=126> */
	.type		mrg32k3aM1,@object
	.size		mrg32k3aM1,(mrg32k3aM1Seq - mrg32k3aM1)
mrg32k3aM1:
        /* <DEDUP_REMOVED lines=144> */
	.type		mrg32k3aM1Seq,@object
	.size		mrg32k3aM1Seq,(mrg32k3aM2 - mrg32k3aM1Seq)
mrg32k3aM1Seq:
        /* <DEDUP_REMOVED lines=144> */
	.type		mrg32k3aM2,@object
	.size		mrg32k3aM2,(mrg32k3aM2Seq - mrg32k3aM2)
mrg32k3aM2:
        /* <DEDUP_REMOVED lines=144> */
	.type		mrg32k3aM2Seq,@object
	.size		mrg32k3aM2Seq,(precalc_xorwow_matrix - mrg32k3aM2Seq)
mrg32k3aM2Seq:
        /* <DEDUP_REMOVED lines=144> */
	.type		precalc_xorwow_matrix,@object
	.size		precalc_xorwow_matrix,(precalc_xorwow_offset_matrix - precalc_xorwow_matrix)
precalc_xorwow_matrix:
        /* <DEDUP_REMOVED lines=6400> */
	.type		precalc_xorwow_offset_matrix,@object
	.size		precalc_xorwow_offset_matrix,($str$1 - precalc_xorwow_offset_matrix)
precalc_xorwow_offset_matrix:
        /* <DEDUP_REMOVED lines=6400> */
	.type		$str$1,@object
	.size		$str$1,($str - $str$1)
$str$1:
        /*353c0*/ 	.byte	0x54, 0x68, 0x69, 0x73, 0x20, 0x69, 0x73, 0x20, 0x74, 0x68, 0x72, 0x65, 0x61, 0x64, 0x20, 0x25
        /*353d0*/ 	.byte	0x64, 0x20, 0x67, 0x65, 0x6e, 0x65, 0x72, 0x61, 0x74, 0x69, 0x6e, 0x67, 0x20, 0x25, 0x66, 0x0a
        /*353e0*/ 	.byte	0x00
	.type		$str,@object
	.size		$str,(.L_9 - $str)
$str:
        /*353e1*/ 	.byte	0x48, 0x65, 0x6c, 0x6c, 0x6f, 0x20, 0x66, 0x72, 0x6f, 0x6d, 0x20, 0x63, 0x75, 0x64, 0x61, 0x20
        /*353f1*/ 	.byte	0x62, 0x6c, 0x6f, 0x63, 0x6b, 0x20, 0x25, 0x64, 0x20, 0x74, 0x68, 0x72, 0x65, 0x61, 0x64, 0x20
        /*35401*/ 	.byte	0x25, 0x64, 0x0a, 0x00
.L_9:


//--------------------- .nv.shared.reserved.0     --------------------------
	.section	.nv.shared.reserved.0,"aw",@nobits
	.weak		__nv_reservedSMEM_offset_0_alias
	.size		__nv_reservedSMEM_offset_0_alias, 0, 64
	.other		__nv_reservedSMEM_offset_0_alias,@"STO_CUDA_RESERVED_SHARED STV_DEFAULT"
__nv_reservedSMEM_offset_0_alias:
	.zero		0
	.zero		64


//--------------------- .nv.constant0._Z16set_your_elementPf --------------------------
	.section	.nv.constant0._Z16set_your_elementPf,"a",@progbits
	.sectionflags	@""
	.align	4
.nv.constant0._Z16set_your_elementPf:
	.zero		904


//--------------------- .nv.constant0._Z5hellov   --------------------------
	.section	.nv.constant0._Z5hellov,"a",@progbits
	.sectionflags	@""
	.align	4
.nv.constant0._Z5hellov:
	.zero		896


//--------------------- SYMBOLS --------------------------

	.type		.nv.reservedSmem.offset0,@object
	.size		.nv.reservedSmem.offset0,0x4
	.type		vprintf,@function
